def attn_fwd(
    Q,
    K,
    V,
    Out,
    Lse,
    sm_scale,
    stride_qz,
    stride_qh,
    stride_qm,
    stride_qk,
    stride_kz,
    stride_kh,
    stride_kn,
    stride_kk,
    stride_vz,
    stride_vh,
    stride_vn,
    stride_vk,
    stride_oz,
    stride_oh,
    stride_om,
    stride_ok,
    seqlen_q,
    seqlen_k,
    BLOCK_M: tl.constexpr,
    BLOCK_N: tl.constexpr,
    HEAD_DIM: tl.constexpr,
    CAUSAL: tl.constexpr,
):
    start_m = tl.program_id(0)
    off_hz = tl.program_id(1)
    q_off = off_hz * stride_qh
    k_off = off_hz * stride_kh
    v_off = off_hz * stride_vh
    offs_m = start_m * BLOCK_M + tl.arange(0, BLOCK_M)
    offs_d = tl.arange(0, HEAD_DIM)
    offs_n = tl.arange(0, BLOCK_N)
    q_ptrs = Q + q_off + offs_m[:, None] * stride_qm + offs_d[None, :] * stride_qk
    k_ptrs = K + k_off + offs_d[:, None] * stride_kk + offs_n[None, :] * stride_kn
    v_ptrs = V + v_off + offs_n[:, None] * stride_vn + offs_d[None, :] * stride_vk
    m_i = tl.full([BLOCK_M], float("-inf"), dtype=tl.float32)
    l_i = tl.zeros([BLOCK_M], dtype=tl.float32) + 1.0
    acc = tl.zeros([BLOCK_M, HEAD_DIM], dtype=tl.float32)
    q = tl.load(q_ptrs)
    acc, l_i, m_i = _attn_fwd_inner(
        acc,
        l_i,
        m_i,
        q,
        k_ptrs,
        v_ptrs,
        sm_scale,
        stride_kn,
        stride_vn,
        start_m,
        seqlen_k,
        BLOCK_M,
        BLOCK_N,
        HEAD_DIM,
        CAUSAL,
    )
    acc = acc / l_i[:, None]
    lse = m_i + tl.math.log2(l_i) / 1.4426950408889634
    o_ptrs = (
        Out
        + off_hz * stride_oh
        + offs_m[:, None] * stride_om
        + offs_d[None, :] * stride_ok
    )
    tl.store(o_ptrs, acc.to(Out.dtype.element_ty))
    tl.store(Lse + off_hz * seqlen_q + offs_m, lse)

# config = {"BLOCK_M": 64, "BLOCK_N": 32, "HEAD_DIM": 256, "arch": "sm_100", "causal": false, "dtype": "fp16", "num_stages": 2, "num_warps": 8}
# arch = sm_100


// ===== COMPILED SASS (sm_100a) =====

	.target	sm_100a

	.elftype	@"ET_EXEC"


//--------------------- .note.nv.tkinfo           --------------------------
	.section	.note.nv.tkinfo,"",@"SHT_NOTE"
	.sectionflags	@"SHF_NOTE_NV_TKINFO"
	.tkinfo
        /*0018*/ 	.word	0x00000081
        /*0030*/ 	.string	""
        /*0030*/ 	.string	"ptxas-blackwell"
        /*0030*/ 	.string	"Cuda compilation tools, release 12.9, V12.9.86"
        /*0030*/ 	.string	"Build cuda_12.9.r12.9/compiler.36037853_0"
        /*0030*/ 	.string	"-v  -suppress-debug-info  -lineinfo  -arch sm_100a "



//--------------------- .note.nv.cuver            --------------------------
	.section	.note.nv.cuver,"",@"SHT_NOTE"
	.sectionflags	@"SHF_NOTE_NV_CUVER"
        /*0018*/ 	.short	0x0001
        /*001a*/ 	.short	0x0064
        /*001c*/ 	.short	0x0001
        /*001e*/ 	.short	0x0000
        /*0020*/ 	.short	0x0001
        /*0022*/ 	.short	0x0000


//--------------------- .nv.info                  --------------------------
	.section	.nv.info,"",@"SHT_CUDA_INFO"
	.align	4


	//----- nvinfo : EIATTR_REGCOUNT
	.align		4
        /*0000*/ 	.byte	0x04, 0x2f
        /*0002*/ 	.short	(.L_5 - .L_4)
	.align		4
.L_4:
        /*0004*/ 	.word	index@(attn_fwd)
        /*0008*/ 	.word	0x000000fe


	//----- nvinfo : EIATTR_FRAME_SIZE
	.align		4
.L_5:
        /*000c*/ 	.byte	0x04, 0x11
        /*000e*/ 	.short	(.L_7 - .L_6)
	.align		4
.L_6:
        /*0010*/ 	.word	index@($__internal_2_$__cuda_sm10x_tcgen05_guardrail_trap_unallocated_columns_being_dealloced)
        /*0014*/ 	.word	0x00000000


	//----- nvinfo : EIATTR_FRAME_SIZE
	.align		4
.L_7:
        /*0018*/ 	.byte	0x04, 0x11
        /*001a*/ 	.short	(.L_9 - .L_8)
	.align		4
.L_8:
        /*001c*/ 	.word	index@($__internal_1_$__cuda_sm10x_tcgen05_guardrail_trap_phase_invalid_during_alloc)
        /*0020*/ 	.word	0x00000000


	//----- nvinfo : EIATTR_FRAME_SIZE
	.align		4
.L_9:
        /*0024*/ 	.byte	0x04, 0x11
        /*0026*/ 	.short	(.L_11 - .L_10)
	.align		4
.L_10:
        /*0028*/ 	.word	index@($__internal_0_$__cuda_sm10x_tcgen05_guardrail_trap_col_being_dealloced_not_returned_by_alloc)
        /*002c*/ 	.word	0x00000000


	//----- nvinfo : EIATTR_FRAME_SIZE
	.align		4
.L_11:
        /*0030*/ 	.byte	0x04, 0x11
        /*0032*/ 	.short	(.L_13 - .L_12)
	.align		4
.L_12:
        /*0034*/ 	.word	index@(attn_fwd)
        /*0038*/ 	.word	0x00000000


	//----- nvinfo : EIATTR_MIN_STACK_SIZE
	.align		4
.L_13:
        /*003c*/ 	.byte	0x04, 0x12
        /*003e*/ 	.short	(.L_15 - .L_14)
	.align		4
.L_14:
        /*0040*/ 	.word	index@(attn_fwd)
        /*0044*/ 	.word	0x00000000
.L_15:


//--------------------- .nv.info.attn_fwd         --------------------------
	.section	.nv.info.attn_fwd,"",@"SHT_CUDA_INFO"
	.sectionflags	@""
	.align	4


	//----- nvinfo : EIATTR_CUDA_API_VERSION
	.align		4
        /*0000*/ 	.byte	0x04, 0x37
        /*0002*/ 	.short	(.L_17 - .L_16)
.L_16:
        /*0004*/ 	.word	0x00000081


	//----- nvinfo : EIATTR_KPARAM_INFO
	.align		4
.L_17:
        /*0008*/ 	.byte	0x04, 0x17
        /*000a*/ 	.short	(.L_19 - .L_18)
.L_18:
        /*000c*/ 	.word	0x00000000
        /*0010*/ 	.short	0x0019
        /*0012*/ 	.short	0x0080
        /*0014*/ 	.byte	0x00, 0xf4, 0x21, 0x00


	//----- nvinfo : EIATTR_KPARAM_INFO
	.align		4
.L_19:
        /*0018*/ 	.byte	0x04, 0x17
        /*001a*/ 	.short	(.L_21 - .L_20)
.L_20:
        /*001c*/ 	.word	0x00000000
        /*0020*/ 	.short	0x0018
        /*0022*/ 	.short	0x0078
        /*0024*/ 	.byte	0x00, 0xf4, 0x21, 0x00


	//----- nvinfo : EIATTR_KPARAM_INFO
	.align		4
.L_21:
        /*0028*/ 	.byte	0x04, 0x17
        /*002a*/ 	.short	(.L_23 - .L_22)
.L_22:
        /*002c*/ 	.word	0x00000000
        /*0030*/ 	.short	0x0017
        /*0032*/ 	.short	0x0070
        /*0034*/ 	.byte	0x00, 0xf0, 0x11, 0x00


	//----- nvinfo : EIATTR_KPARAM_INFO
	.align		4
.L_23:
        /*0038*/ 	.byte	0x04, 0x17
        /*003a*/ 	.short	(.L_25 - .L_24)
.L_24:
        /*003c*/ 	.word	0x00000000
        /*0040*/ 	.short	0x0016
        /*0042*/ 	.short	0x006c
        /*0044*/ 	.byte	0x00, 0xf0, 0x11, 0x00


	//----- nvinfo : EIATTR_KPARAM_INFO
	.align		4
.L_25:
        /*0048*/ 	.byte	0x04, 0x17
        /*004a*/ 	.short	(.L_27 - .L_26)
.L_26:
        /*004c*/ 	.word	0x00000000
        /*0050*/ 	.short	0x0015
        /*0052*/ 	.short	0x0068
        /*0054*/ 	.byte	0x00, 0xf0, 0x11, 0x00


	//----- nvinfo : EIATTR_KPARAM_INFO
	.align		4
.L_27:
        /*0058*/ 	.byte	0x04, 0x17
        /*005a*/ 	.short	(.L_29 - .L_28)
.L_28:
        /*005c*/ 	.word	0x00000000
        /*0060*/ 	.short	0x0014
        /*0062*/ 	.short	0x0064
        /*0064*/ 	.byte	0x00, 0xf0, 0x11, 0x00


	//----- nvinfo : EIATTR_KPARAM_INFO
	.align		4
.L_29:
        /*0068*/ 	.byte	0x04, 0x17
        /*006a*/ 	.short	(.L_31 - .L_30)
.L_30:
        /*006c*/ 	.word	0x00000000
        /*0070*/ 	.short	0x0013
        /*0072*/ 	.short	0x0060
        /*0074*/ 	.byte	0x00, 0xf0, 0x11, 0x00


	//----- nvinfo : EIATTR_KPARAM_INFO
	.align		4
.L_31:
        /*0078*/ 	.byte	0x04, 0x17
        /*007a*/ 	.short	(.L_33 - .L_32)
.L_32:
        /*007c*/ 	.word	0x00000000
        /*0080*/ 	.short	0x0012
        /*0082*/ 	.short	0x005c
        /*0084*/ 	.byte	0x00, 0xf0, 0x11, 0x00


	//----- nvinfo : EIATTR_KPARAM_INFO
	.align		4
.L_33:
        /*0088*/ 	.byte	0x04, 0x17
        /*008a*/ 	.short	(.L_35 - .L_34)
.L_34:
        /*008c*/ 	.word	0x00000000
        /*0090*/ 	.short	0x0011
        /*0092*/ 	.short	0x0058
        /*0094*/ 	.byte	0x00, 0xf0, 0x11, 0x00


	//----- nvinfo : EIATTR_KPARAM_INFO
	.align		4
.L_35:
        /*0098*/ 	.byte	0x04, 0x17
        /*009a*/ 	.short	(.L_37 - .L_36)
.L_36:
        /*009c*/ 	.word	0x00000000
        /*00a0*/ 	.short	0x0010
        /*00a2*/ 	.short	0x0054
        /*00a4*/ 	.byte	0x00, 0xf0, 0x11, 0x00


	//----- nvinfo : EIATTR_KPARAM_INFO
	.align		4
.L_37:
        /*00a8*/ 	.byte	0x04, 0x17
        /*00aa*/ 	.short	(.L_39 - .L_38)
.L_38:
        /*00ac*/ 	.word	0x00000000
        /*00b0*/ 	.short	0x000f
        /*00b2*/ 	.short	0x0050
        /*00b4*/ 	.byte	0x00, 0xf0, 0x11, 0x00


	//----- nvinfo : EIATTR_KPARAM_INFO
	.align		4
.L_39:
        /*00b8*/ 	.byte	0x04, 0x17
        /*00ba*/ 	.short	(.L_41 - .L_40)
.L_40:
        /*00bc*/ 	.word	0x00000000
        /*00c0*/ 	.short	0x000e
        /*00c2*/ 	.short	0x004c
        /*00c4*/ 	.byte	0x00, 0xf0, 0x11, 0x00


	//----- nvinfo : EIATTR_KPARAM_INFO
	.align		4
.L_41:
        /*00c8*/ 	.byte	0x04, 0x17
        /*00ca*/ 	.short	(.L_43 - .L_42)
.L_42:
        /*00cc*/ 	.word	0x00000000
        /*00d0*/ 	.short	0x000d
        /*00d2*/ 	.short	0x0048
        /*00d4*/ 	.byte	0x00, 0xf0, 0x11, 0x00


	//----- nvinfo : EIATTR_KPARAM_INFO
	.align		4
.L_43:
        /*00d8*/ 	.byte	0x04, 0x17
        /*00da*/ 	.short	(.L_45 - .L_44)
.L_44:
        /*00dc*/ 	.word	0x00000000
        /*00e0*/ 	.short	0x000c
        /*00e2*/ 	.short	0x0044
        /*00e4*/ 	.byte	0x00, 0xf0, 0x11, 0x00


	//----- nvinfo : EIATTR_KPARAM_INFO
	.align		4
.L_45:
        /*00e8*/ 	.byte	0x04, 0x17
        /*00ea*/ 	.short	(.L_47 - .L_46)
.L_46:
        /*00ec*/ 	.word	0x00000000
        /*00f0*/ 	.short	0x000b
        /*00f2*/ 	.short	0x0040
        /*00f4*/ 	.byte	0x00, 0xf0, 0x11, 0x00


	//----- nvinfo : EIATTR_KPARAM_INFO
	.align		4
.L_47:
        /*00f8*/ 	.byte	0x04, 0x17
        /*00fa*/ 	.short	(.L_49 - .L_48)
.L_48:
        /*00fc*/ 	.word	0x00000000
        /*0100*/ 	.short	0x000a
        /*0102*/ 	.short	0x003c
        /*0104*/ 	.byte	0x00, 0xf0, 0x11, 0x00


	//----- nvinfo : EIATTR_KPARAM_INFO
	.align		4
.L_49:
        /*0108*/ 	.byte	0x04, 0x17
        /*010a*/ 	.short	(.L_51 - .L_50)
.L_50:
        /*010c*/ 	.word	0x00000000
        /*0110*/ 	.short	0x0009
        /*0112*/ 	.short	0x0038
        /*0114*/ 	.byte	0x00, 0xf0, 0x11, 0x00


	//----- nvinfo : EIATTR_KPARAM_INFO
	.align		4
.L_51:
        /*0118*/ 	.byte	0x04, 0x17
        /*011a*/ 	.short	(.L_53 - .L_52)
.L_52:
        /*011c*/ 	.word	0x00000000
        /*0120*/ 	.short	0x0008
        /*0122*/ 	.short	0x0034
        /*0124*/ 	.byte	0x00, 0xf0, 0x11, 0x00


	//----- nvinfo : EIATTR_KPARAM_INFO
	.align		4
.L_53:
        /*0128*/ 	.byte	0x04, 0x17
        /*012a*/ 	.short	(.L_55 - .L_54)
.L_54:
        /*012c*/ 	.word	0x00000000
        /*0130*/ 	.short	0x0007
        /*0132*/ 	.short	0x0030
        /*0134*/ 	.byte	0x00, 0xf0, 0x11, 0x00


	//----- nvinfo : EIATTR_KPARAM_INFO
	.align		4
.L_55:
        /*0138*/ 	.byte	0x04, 0x17
        /*013a*/ 	.short	(.L_57 - .L_56)
.L_56:
        /*013c*/ 	.word	0x00000000
        /*0140*/ 	.short	0x0006
        /*0142*/ 	.short	0x002c
        /*0144*/ 	.byte	0x00, 0xf0, 0x11, 0x00


	//----- nvinfo : EIATTR_KPARAM_INFO
	.align		4
.L_57:
        /*0148*/ 	.byte	0x04, 0x17
        /*014a*/ 	.short	(.L_59 - .L_58)
.L_58:
        /*014c*/ 	.word	0x00000000
        /*0150*/ 	.short	0x0005
        /*0152*/ 	.short	0x0028
        /*0154*/ 	.byte	0x00, 0xf0, 0x11, 0x00


	//----- nvinfo : EIATTR_KPARAM_INFO
	.align		4
.L_59:
        /*0158*/ 	.byte	0x04, 0x17
        /*015a*/ 	.short	(.L_61 - .L_60)
.L_60:
        /*015c*/ 	.word	0x00000000
        /*0160*/ 	.short	0x0004
        /*0162*/ 	.short	0x0020
        /*0164*/ 	.byte	0x00, 0xf4, 0x21, 0x00


	//----- nvinfo : EIATTR_KPARAM_INFO
	.align		4
.L_61:
        /*0168*/ 	.byte	0x04, 0x17
        /*016a*/ 	.short	(.L_63 - .L_62)
.L_62:
        /*016c*/ 	.word	0x00000000
        /*0170*/ 	.short	0x0003
        /*0172*/ 	.short	0x0018
        /*0174*/ 	.byte	0x00, 0xf4, 0x21, 0x00


	//----- nvinfo : EIATTR_KPARAM_INFO
	.align		4
.L_63:
        /*0178*/ 	.byte	0x04, 0x17
        /*017a*/ 	.short	(.L_65 - .L_64)
.L_64:
        /*017c*/ 	.word	0x00000000
        /*0180*/ 	.short	0x0002
        /*0182*/ 	.short	0x0010
        /*0184*/ 	.byte	0x00, 0xf4, 0x21, 0x00


	//----- nvinfo : EIATTR_KPARAM_INFO
	.align		4
.L_65:
        /*0188*/ 	.byte	0x04, 0x17
        /*018a*/ 	.short	(.L_67 - .L_66)
.L_66:
        /*018c*/ 	.word	0x00000000
        /*0190*/ 	.short	0x0001
        /*0192*/ 	.short	0x0008
        /*0194*/ 	.byte	0x00, 0xf4, 0x21, 0x00


	//----- nvinfo : EIATTR_KPARAM_INFO
	.align		4
.L_67:
        /*0198*/ 	.byte	0x04, 0x17
        /*019a*/ 	.short	(.L_69 - .L_68)
.L_68:
        /*019c*/ 	.word	0x00000000
        /*01a0*/ 	.short	0x0000
        /*01a2*/ 	.short	0x0000
        /*01a4*/ 	.byte	0x00, 0xf4, 0x21, 0x00


	//----- nvinfo : EIATTR_AT_ENTRY_FRAGMENTS
	.align		4
.L_69:
        /*01a8*/ 	.byte	0x04, 0x4f
        /*01aa*/ 	.short	(.L_71 - .L_70)


	//   ....[0]....
.L_70:
        /*01ac*/ 	.word	0x00000004


	//----- nvinfo : EIATTR_RESERVED_SMEM_USED
	.align		4
.L_71:
        /*01b0*/ 	.byte	0x01, 0x41
	.zero		2


	//----- nvinfo : EIATTR_SPARSE_MMA_MASK
	.align		4
        /*01b4*/ 	.byte	0x03, 0x50
        /*01b6*/ 	.short	0x0000


	//----- nvinfo : EIATTR_TCGEN05_1CTA_USED
	.align		4
        /*01b8*/ 	.byte	0x01, 0x51
	.zero		2


	//----- nvinfo : EIATTR_MAXREG_COUNT
	.align		4
        /*01bc*/ 	.byte	0x03, 0x1b
        /*01be*/ 	.short	0x00ff


	//----- nvinfo : EIATTR_NUM_BARRIERS
	.align		4
        /*01c0*/ 	.byte	0x02, 0x4c
        /*01c2*/ 	.byte	0x01
	.zero		1


	//----- nvinfo : EIATTR_INT_WARP_WIDE_INSTR_OFFSETS
	.align		4
        /*01c4*/ 	.byte	0x04, 0x31
        /*01c6*/ 	.short	(.L_73 - .L_72)


	//   ....[0]....
.L_72:
        /*01c8*/ 	.word	0x00001760


	//   ....[1]....
        /*01cc*/ 	.word	0x000019c0


	//   ....[2]....
        /*01d0*/ 	.word	0x000026e0


	//   ....[3]....
        /*01d4*/ 	.word	0x000027d0


	//   ....[4]....
        /*01d8*/ 	.word	0x000055b0


	//   ....[5]....
        /*01dc*/ 	.word	0x000095f0


	//   ....[6]....
        /*01e0*/ 	.word	0x00009640


	//----- nvinfo : EIATTR_COOP_GROUP_MASK_REGIDS
	.align		4
.L_73:
        /*01e4*/ 	.byte	0x04, 0x29
        /*01e6*/ 	.short	(.L_75 - .L_74)


	//   ....[0]....
.L_74:
        /*01e8*/ 	.word	0xffffffff


	//   ....[1]....
        /*01ec*/ 	.word	0xffffffff


	//   ....[2]....
        /*01f0*/ 	.word	0xffffffff


	//   ....[3]....
        /*01f4*/ 	.word	0xffffffff


	//   ....[4]....
        /*01f8*/ 	.word	0xffffffff


	//   ....[5]....
        /*01fc*/ 	.word	0xffffffff


	//   ....[6]....
        /*0200*/ 	.word	0xffffffff


	//   ....[7]....
        /*0204*/ 	.word	0xffffffff


	//   ....[8]....
        /*0208*/ 	.word	0xffffffff


	//   ....[9]....
        /*020c*/ 	.word	0xffffffff


	//   ....[10]....
        /*0210*/ 	.word	0xffffffff


	//   ....[11]....
        /*0214*/ 	.word	0xffffffff


	//----- nvinfo : EIATTR_COOP_GROUP_INSTR_OFFSETS
	.align		4
.L_75:
        /*0218*/ 	.byte	0x04, 0x28
        /*021a*/ 	.short	(.L_77 - .L_76)


	//   ....[0]....
.L_76:
        /*021c*/ 	.word	0x00000060


	//   ....[1]....
        /*0220*/ 	.word	0x00000320


	//   ....[2]....
        /*0224*/ 	.word	0x00003390


	//   ....[3]....
        /*0228*/ 	.word	0x00003b00


	//   ....[4]....
        /*022c*/ 	.word	0x00003e50


	//   ....[5]....
        /*0230*/ 	.word	0x00003ec0


	//   ....[6]....
        /*0234*/ 	.word	0x00005c30


	//   ....[7]....
        /*0238*/ 	.word	0x00005c80


	//   ....[8]....
        /*023c*/ 	.word	0x00005ed0


	//   ....[9]....
        /*0240*/ 	.word	0x00005f40


	//   ....[10]....
        /*0244*/ 	.word	0x00009480


	//   ....[11]....
        /*0248*/ 	.word	0x000096f0


	//----- nvinfo : EIATTR_VRC_CTA_INIT_COUNT
	.align		4
.L_77:
        /*024c*/ 	.byte	0x02, 0x4a
        /*024e*/ 	.byte	0x80
	.zero		1


	//----- nvinfo : EIATTR_MBARRIER_INSTR_OFFSETS
	.align		4
        /*0250*/ 	.byte	0x04, 0x39
        /*0252*/ 	.short	(.L_79 - .L_78)


	//   ....[0]....
.L_78:
        /*0254*/ 	.word	0x00001f10
        /*0258*/ 	.word	0x000000ff
        /*025c*/ 	.word	0x00000000
        /*0260*/ 	.short	0x0100
        /*0262*/ 	.byte	0x04
	.zero		1


	//   ....[1]....
        /*0264*/ 	.word	0x00002750
        /*0268*/ 	.word	0x000000ff
        /*026c*/ 	.word	0x00014008
        /*0270*/ 	.short	0x0100
        /*0272*/ 	.byte	0x06
	.zero		1


	//   ....[2]....
        /*0274*/ 	.word	0x00002a50
        /*0278*/ 	.word	0x000000ff
        /*027c*/ 	.word	0x0000c000
        /*0280*/ 	.short	0x0100
        /*0282*/ 	.byte	0x06
	.zero		1


	//   ....[3]....
        /*0284*/ 	.word	0x00003050
        /*0288*/ 	.word	0x000000ff
        /*028c*/ 	.word	0x0000c000
        /*0290*/ 	.short	0x010a
        /*0292*/ 	.byte	0x06
	.zero		1


	//   ....[4]....
        /*0294*/ 	.word	0x00003210
        /*0298*/ 	.word	0x000000ff
        /*029c*/ 	.word	0x0000c000
        /*02a0*/ 	.short	0x0108
        /*02a2*/ 	.byte	0x06
	.zero		1


	//   ....[5]....
        /*02a4*/ 	.word	0x000057f0
        /*02a8*/ 	.word	0x000000ff
        /*02ac*/ 	.word	0x00014010
        /*02b0*/ 	.short	0x0100
        /*02b2*/ 	.byte	0x06
	.zero		1


	//   ....[6]....
        /*02b4*/ 	.word	0x00005ad0
        /*02b8*/ 	.word	0x000000ff
        /*02bc*/ 	.word	0x00014010
        /*02c0*/ 	.short	0x010a
        /*02c2*/ 	.byte	0x06
	.zero		1


	//   ....[7]....
        /*02c4*/ 	.word	0x00005b50
        /*02c8*/ 	.word	0x000000ff
        /*02cc*/ 	.word	0x00014010
        /*02d0*/ 	.short	0x0108
        /*02d2*/ 	.byte	0x06
	.zero		1


	//   ....[8]....
        /*02d4*/ 	.word	0x00005fa0
        /*02d8*/ 	.word	0x000000ff
        /*02dc*/ 	.word	0x00000000
        /*02e0*/ 	.short	0x010a
        /*02e2*/ 	.byte	0x04
	.zero		1


	//   ....[9]....
        /*02e4*/ 	.word	0x00006e00
        /*02e8*/ 	.word	0x000000ff
        /*02ec*/ 	.word	0x00000000
        /*02f0*/ 	.short	0x010a
        /*02f2*/ 	.byte	0x04
	.zero		1


	//   ....[10]....
        /*02f4*/ 	.word	0x00006fa0
        /*02f8*/ 	.word	0x000000ff
        /*02fc*/ 	.word	0x00014000
        /*0300*/ 	.short	0x0108
        /*0302*/ 	.byte	0x06
	.zero		1


	//   ....[11]....
        /*0304*/ 	.word	0x000070d0
        /*0308*/ 	.word	0x000000ff
        /*030c*/ 	.word	0x00014008
        /*0310*/ 	.short	0x0108
        /*0312*/ 	.byte	0x06
	.zero		1


	//   ....[12]....
        /*0314*/ 	.word	0x00009710
        /*0318*/ 	.word	0x000000ff
        /*031c*/ 	.word	0x0000c000
        /*0320*/ 	.short	0x010a
        /*0322*/ 	.byte	0x06
	.zero		1


	//   ....[13]....
        /*0324*/ 	.word	0x00009740
        /*0328*/ 	.word	0x000000ff
        /*032c*/ 	.word	0x00014010
        /*0330*/ 	.short	0x010a
        /*0332*/ 	.byte	0x06
	.zero		1


	//   ....[14]....
        /*0334*/ 	.word	0x00009770
        /*0338*/ 	.word	0x000000ff
        /*033c*/ 	.word	0x00000000
        /*0340*/ 	.short	0x010a
        /*0342*/ 	.byte	0x04
	.zero		1


	//   ....[15]....
        /*0344*/ 	.word	0x000097a0
        /*0348*/ 	.word	0x000000ff
        /*034c*/ 	.word	0x00000000
        /*0350*/ 	.short	0x010a
        /*0352*/ 	.byte	0x04
	.zero		1


	//----- nvinfo : EIATTR_NUM_MBARRIERS
	.align		4
.L_79:
        /*0354*/ 	.byte	0x03, 0x38
        /*0356*/ 	.short	0xffff


	//----- nvinfo : EIATTR_EXIT_INSTR_OFFSETS
	.align		4
        /*0358*/ 	.byte	0x04, 0x1c
        /*035a*/ 	.short	(.L_81 - .L_80)


	//   ....[0]....
.L_80:
        /*035c*/ 	.word	0x00009700


	//----- nvinfo : EIATTR_REQNTID
	.align		4
.L_81:
        /*0360*/ 	.byte	0x04, 0x10
        /*0362*/ 	.short	(.L_83 - .L_82)
.L_82:
        /*0364*/ 	.word	0x00000100
        /*0368*/ 	.word	0x00000001
        /*036c*/ 	.word	0x00000001


	//----- nvinfo : EIATTR_CRS_STACK_SIZE
	.align		4
.L_83:
        /*0370*/ 	.byte	0x04, 0x1e
        /*0372*/ 	.short	(.L_85 - .L_84)
.L_84:
        /*0374*/ 	.word	0x00000000


	//----- nvinfo : EIATTR_CBANK_PARAM_SIZE
	.align		4
.L_85:
        /*0378*/ 	.byte	0x03, 0x19
        /*037a*/ 	.short	0x0088


	//----- nvinfo : EIATTR_PARAM_CBANK
	.align		4
        /*037c*/ 	.byte	0x04, 0x0a
        /*037e*/ 	.short	(.L_87 - .L_86)
	.align		4
.L_86:
        /*0380*/ 	.word	index@(.nv.constant0.attn_fwd)
        /*0384*/ 	.short	0x0380
        /*0386*/ 	.short	0x0088


	//----- nvinfo : EIATTR_SW_WAR
	.align		4
.L_87:
        /*0388*/ 	.byte	0x04, 0x36
        /*038a*/ 	.short	(.L_89 - .L_88)
.L_88:
        /*038c*/ 	.word	0x00000008
.L_89:


//--------------------- .nv.compat                --------------------------
	.section	.nv.compat,"",@"SHT_CUDA_COMPAT_INFO"
	.align	4
        /*0000*/ 	.byte	0x02, 0x02, 0x02, 0x00, 0x02, 0x05, 0x05, 0x00, 0x02, 0x03, 0x00, 0x00, 0x02, 0x06, 0x01, 0x00


//--------------------- .nv.callgraph             --------------------------
	.section	.nv.callgraph,"",@"SHT_CUDA_CALLGRAPH"
	.align	4
	.sectionentsize	8
	.align		4
        /*0000*/ 	.word	0x00000000
	.align		4
        /*0004*/ 	.word	0xffffffff
	.align		4
        /*0008*/ 	.word	0x00000000
	.align		4
        /*000c*/ 	.word	0xfffffffe
	.align		4
        /*0010*/ 	.word	0x00000000
	.align		4
        /*0014*/ 	.word	0xfffffffd
	.align		4
        /*0018*/ 	.word	0x00000000
	.align		4
        /*001c*/ 	.word	0xfffffffc


//--------------------- .nv.constant4             --------------------------
	.section	.nv.constant4,"a",@progbits
	.align	8
	.align		8
.nv.constant4:
        /*0000*/ 	.dword	_$_str


//--------------------- .text.attn_fwd            --------------------------
	.section	.text.attn_fwd,"ax",@progbits
	.align	128
        .global         attn_fwd
        .type           attn_fwd,@function
        .size           attn_fwd,(.L_x_28 - attn_fwd)
        .other          attn_fwd,@"STO_CUDA_ENTRY STV_DEFAULT"
attn_fwd:
.text.attn_fwd:
[----:B------:R-:W0:Y:S01]  /*0000*/  LDC R1, c[0x0][0x37c] ;  /* 0x0000df00ff017b82 */ /* 0x000e220000000800 */
[----:B------:R-:W1:Y:S02]  /*0010*/  S2R R0, SR_TID.X ;  /* 0x0000000000007919 */ /* 0x000e640000002100 */
[----:B-1----:R-:W-:-:S04]  /*0020*/  ISETP.GE.U32.AND P0, PT, R0, 0x20, PT ;  /* 0x000000200000780c */ /* 0x002fc80003f06070 */
[----:B------:R-:W-:-:S09]  /*0030*/  P2R R2, PR, RZ, 0x1 ;  /* 0x00000001ff027803 */ /* 0x000fd20000000000 */
[----:B------:R-:W-:Y:S05]  /*0040*/  @P0 BRA `(.L_x_0) ;  /* 0x0000000000b80947 */ /* 0x000fea0003800000 */
[----:B------:R-:W1:Y:S01]  /*0050*/  S2UR UR6, SR_CgaCtaId ;  /* 0x00000000000679c3 */ /* 0x000e620000008800 */
[----:B------:R-:W-:Y:S01]  /*0060*/  NOP ;  /* 0x0000000000007918 */ /* 0x000fe20000000000 */
[----:B------:R-:W-:Y:S02]  /*0070*/  UMOV UR4, 0x40 ;  /* 0x0000004000047882 */ /* 0x000fe40000000000 */
[----:B-1----:R-:W-:-:S09]  /*0080*/  ULEA UR4, UR6, UR4, 0x18 ;  /* 0x0000000406047291 */ /* 0x002fd2000f8ec0ff */
[----:B------:R-:W1:Y:S01]  /*0090*/  LDS.U8 R2, [UR4] ;  /* 0x00000004ff027984 */ /* 0x000e620008000000 */
[----:B------:R-:W-:Y:S02]  /*00a0*/  UMOV UR4, 0x400 ;  /* 0x0000040000047882 */ /* 0x000fe40000000000 */
[----:B------:R-:W-:Y:S01]  /*00b0*/  ULEA UR4, UR6, UR4, 0x18 ;  /* 0x0000000406047291 */ /* 0x000fe2000f8ec0ff */
[----:B-1----:R-:W-:-:S13]  /*00c0*/  ISETP.NE.AND P0, PT, R2, RZ, PT ;  /* 0x000000ff0200720c */ /* 0x002fda0003f05270 */
[----:B------:R-:W-:Y:S05]  /*00d0*/  @P0 BRA `(.L_x_1) ;  /* 0x00000000007c0947 */ /* 0x000fea0003800000 */
[----:B------:R-:W-:-:S13]  /*00e0*/  ELECT P0, URZ, PT ;  /* 0x0000000000ff782f */ /* 0x000fda0003800000 */
[----:B------:R-:W-:Y:S05]  /*00f0*/  @!P0 BRA `(.L_x_2) ;  /* 0x0000000000848947 */ /* 0x000fea0003800000 */
[----:B------:R-:W-:Y:S01]  /*0100*/  UMOV UR5, 0x10 ;  /* 0x0000001000057882 */ /* 0x000fe20000000000 */
[----:B------:R-:W-:Y:S02]  /*0110*/  IMAD.MOV.U32 R5, RZ, RZ, 0x1 ;  /* 0x00000001ff057424 */ /* 0x000fe400078e00ff */
[----:B------:R-:W-:Y:S02]  /*0120*/  IMAD.MOV.U32 R3, RZ, RZ, 0xffff ;  /* 0x0000ffffff037424 */ /* 0x000fe400078e00ff */
[----:B------:R-:W-:Y:S04]  /*0130*/  DEPBAR.LE SB1, 0x36 ;  /* 0x00009d800000791a */ /* 0x000fe80000000000 */
[----:B------:R-:W1:Y:S02]  /*0140*/  UTCATOMSWS.FIND_AND_SET.ALIGN UP0, UR5, UR5 ;  /* 0x00000005000575e3 */ /* 0x000e640008000800 */
[----:B-1----:R-:W-:-:S04]  /*0150*/  PLOP3.LUT P0, PT, PT, PT, UP0, 0x80, 0x8 ;  /* 0x000000000008781c */ /* 0x002fc80003f0f008 */
[----:B------:R-:W-:-:S04]  /*0160*/  SEL R2, RZ, 0xffffffff, !P0 ;  /* 0xffffffffff027807 */ /* 0x000fc80004000000 */
[----:B------:R-:W-:Y:S01]  /*0170*/  ISETP.NE.AND P0, PT, R2, RZ, PT ;  /* 0x000000ff0200720c */ /* 0x000fe20003f05270 */
[----:B------:R-:W-:-:S12]  /*0180*/  IMAD.U32 R2, RZ, RZ, UR5 ;  /* 0x00000005ff027e24 */ /* 0x000fd8000f8e00ff */
[----:B------:R-:W-:Y:S05]  /*0190*/  @P0 BRA `(.L_x_3) ;  /* 0x0000000000240947 */ /* 0x000fea0003800000 */
.L_x_4:
[----:B------:R-:W-:Y:S05]  /*01a0*/  NANOSLEEP 0x64 ;  /* 0x000000640000795d */ /* 0x000fea0003800000 */
[----:B------:R-:W-:-:S05]  /*01b0*/  UMOV UR5, 0x10 ;  /* 0x0000001000057882 */ /* 0x000fca0000000000 */
[----:B------:R-:W-:Y:S04]  /*01c0*/  DEPBAR.LE SB1, 0x36 ;  /* 0x00009d800000791a */ /* 0x000fe80000000000 */
[----:B------:R-:W1:Y:S02]  /*01d0*/  UTCATOMSWS.FIND_AND_SET.ALIGN UP0, UR5, UR5 ;  /* 0x00000005000575e3 */ /* 0x000e640008000800 */
[----:B-1----:R-:W-:-:S04]  /*01e0*/  PLOP3.LUT P0, PT, PT, PT, UP0, 0x80, 0x8 ;  /* 0x000000000008781c */ /* 0x002fc80003f0f008 */
[----:B------:R-:W-:-:S04]  /*01f0*/  SEL R2, RZ, 0xffffffff, !P0 ;  /* 0xffffffffff027807 */ /* 0x000fc80004000000 */
[----:B------:R-:W-:Y:S01]  /*0200*/  ISETP.NE.AND P0, PT, R2, RZ, PT ;  /* 0x000000ff0200720c */ /* 0x000fe20003f05270 */
[----:B------:R-:W-:-:S12]  /*0210*/  IMAD.U32 R2, RZ, RZ, UR5 ;  /* 0x00000005ff027e24 */ /* 0x000fd8000f8e00ff */
[----:B------:R-:W-:Y:S05]  /*0220*/  @!P0 BRA `(.L_x_4) ;  /* 0xfffffffc00dc8947 */ /* 0x000fea000383ffff */
.L_x_3:
[C---:B------:R-:W-:Y:S01]  /*0230*/  VIADD R4, R2.reuse, 0x10 ;  /* 0x0000001002047836 */ /* 0x040fe20000000000 */
[----:B------:R-:W-:Y:S01]  /*0240*/  UMOV UR5, 0x50 ;  /* 0x0000005000057882 */ /* 0x000fe20000000000 */
[----:B------:R-:W-:Y:S01]  /*0250*/  SHF.L.U32 R3, R3, R2, RZ ;  /* 0x0000000203037219 */ /* 0x000fe200000006ff */
[----:B------:R-:W-:Y:S01]  /*0260*/  ULEA UR5, UR6, UR5, 0x18 ;  /* 0x0000000506057291 */ /* 0x000fe2000f8ec0ff */
[----:B------:R-:W-:Y:S01]  /*0270*/  IMAD.SHL.U32 R2, R2, 0x20, RZ ;  /* 0x0000002002027824 */ /* 0x000fe200078e00ff */
[----:B------:R-:W-:-:S04]  /*0280*/  SHF.L.U32 R4, R5, R4, RZ ;  /* 0x0000000405047219 */ /* 0x000fc800000006ff */
[----:B------:R-:W-:-:S05]  /*0290*/  LOP3.LUT R3, R4, R3, RZ, 0xfc, !PT ;  /* 0x0000000304037212 */ /* 0x000fca00078efcff */
[----:B------:R1:W-:Y:S04]  /*02a0*/  ATOMS.OR RZ, [UR5], R3 ;  /* 0x00000003ffff798c */ /* 0x0003e8000b000005 */
[----:B------:R1:W-:Y:S01]  /*02b0*/  STS [UR4], R2 ;  /* 0x00000002ff007988 */ /* 0x0003e20008000804 */
[----:B------:R-:W-:Y:S05]  /*02c0*/  BRA `(.L_x_2) ;  /* 0x0000000000107947 */ /* 0x000fea0003800000 */
.L_x_1:
[----:B------:R-:W-:-:S05]  /*02d0*/  IMAD.MOV.U32 R2, RZ, RZ, -0x1 ;  /* 0xffffffffff027424 */ /* 0x000fca00078e00ff */
[----:B------:R1:W-:Y:S02]  /*02e0*/  STS [UR4], R2 ;  /* 0x00000002ff007988 */ /* 0x0003e40008000804 */
[----:B-1----:R-:W-:-:S07]  /*02f0*/  MOV R2, 0x310 ;  /* 0x0000031000027802 */ /* 0x002fce0000000f00 */
[----:B0-----:R-:W-:Y:S05]  /*0300*/  CALL.REL.NOINC `($__internal_1_$__cuda_sm10x_tcgen05_guardrail_trap_phase_invalid_during_alloc) ;  /* 0x00000094003c7944 */ /* 0x001fea0003c00000 */
.L_x_2:
[----:B------:R-:W-:Y:S05]  /*0310*/  WARPSYNC.ALL ;  /* 0x0000000000007948 */ /* 0x000fea0003800000 */
[----:B------:R-:W-:Y:S01]  /*0320*/  NOP ;  /* 0x0000000000007918 */ /* 0x000fe20000000000 */
.L_x_0:
[----:B-1----:R-:W1:Y:S01]  /*0330*/  S2R R2, SR_CTAID.X ;  /* 0x0000000000027919 */ /* 0x002e620000002500 */
[----:B------:R-:W2:Y:S01]  /*0340*/  S2UR UR8, SR_CgaCtaId ;  /* 0x00000000000879c3 */ /* 0x000ea20000008800 */
[----:B------:R-:W3:Y:S01]  /*0350*/  LDCU.64 UR4, c[0x0][0x3b0] ;  /* 0x00007600ff0477ac */ /* 0x000ee20008000a00 */
[----:B------:R-:W-:Y:S02]  /*0360*/  SHF.R.U32.HI R5, RZ, 0x6, R0 ;  /* 0x00000006ff057819 */ /* 0x000fe40000011600 */
[----:B------:R-:W-:Y:S01]  /*0370*/  LOP3.LUT R3, R0, 0x3f, RZ, 0xc0, !PT ;  /* 0x0000003f00037812 */ /* 0x000fe200078ec0ff */
[----:B------:R-:W-:Y:S01]  /*0380*/  UMOV UR6, 0x400 ;  /* 0x0000040000067882 */ /* 0x000fe20000000000 */
[----:B------:R-:W-:Y:S01]  /*0390*/  SGXT.U32 R5, R5, 0x2 ;  /* 0x000000020505781a */ /* 0x000fe20000000000 */
[----:B------:R-:W4:Y:S01]  /*03a0*/  LDCU.64 UR10, c[0x0][0x358] ;  /* 0x00006b00ff0a77ac */ /* 0x000f220008000a00 */
[----:B------:R-:W0:Y:S08]  /*03b0*/  LDC R4, c[0x0][0x3b8] ;  /* 0x0000ee00ff047b82 */ /* 0x000e300000000800 */
[----:B------:R-:W0:Y:S08]  /*03c0*/  S2UR UR9, SR_CTAID.Y ;  /* 0x00000000000979c3 */ /* 0x000e300000002600 */
[----:B------:R-:W4:Y:S01]  /*03d0*/  LDC.64 R10, c[0x0][0x380] ;  /* 0x0000e000ff0a7b82 */ /* 0x000f220000000a00 */
[----:B--2---:R-:W-:-:S07]  /*03e0*/  ULEA UR6, UR8, UR6, 0x18 ;  /* 0x0000000608067291 */ /* 0x004fce000f8ec0ff */
[----:B------:R-:W-:Y:S01]  /*03f0*/  BAR.SYNC.DEFER_BLOCKING 0x0 ;  /* 0x0000000000007b1d */ /* 0x000fe20000010000 */
[----:B-1----:R-:W-:-:S07]  /*0400*/  IMAD R3, R2, 0x40, R3 ;  /* 0x0000004002037824 */ /* 0x002fce00078e0203 */
[----:B------:R-:W1:Y:S01]  /*0410*/  LDC.64 R84, c[0x0][0x388] ;  /* 0x0000e200ff547b82 */ /* 0x000e620000000a00 */
[----:B0-----:R-:W-:Y:S02]  /*0420*/  IMAD R5, R5, R4, RZ ;  /* 0x0000000405057224 */ /* 0x001fe400078e02ff */
[----:B---3--:R-:W-:-:S03]  /*0430*/  IMAD R2, R3, UR5, RZ ;  /* 0x0000000503027c24 */ /* 0x008fc6000f8e02ff */
[----:B------:R-:W-:Y:S01]  /*0440*/  LEA R7, R4, R5, 0x2 ;  /* 0x0000000504077211 */ /* 0x000fe200078e10ff */
[C---:B------:R-:W-:Y:S01]  /*0450*/  IMAD.SHL.U32 R9, R2.reuse, 0x2, RZ ;  /* 0x0000000202097824 */ /* 0x040fe200078e00ff */
[----:B------:R-:W-:Y:S01]  /*0460*/  UIMAD UR4, UR9, UR4, URZ ;  /* 0x00000004090472a4 */ /* 0x000fe2000f8e02ff */
[----:B------:R-:W-:-:S03]  /*0470*/  IMAD.HI R6, R2, 0x2, RZ ;  /* 0x0000000202067827 */ /* 0x000fc600078e02ff */
[----:B------:R-:W-:Y:S01]  /*0480*/  USHF.L.U32 UR7, UR4, 0x1, URZ ;  /* 0x0000000104077899 */ /* 0x000fe200080006ff */
[----:B------:R-:W-:Y:S01]  /*0490*/  IMAD R13, R4, 0x4, R7 ;  /* 0x00000004040d7824 */ /* 0x000fe200078e0207 */
[----:B------:R-:W-:-:S03]  /*04a0*/  UIMAD.WIDE UR4, UR4, 0x2, URZ ;  /* 0x00000002040478a5 */ /* 0x000fc6000f8e02ff */
[C---:B------:R-:W-:Y:S01]  /*04b0*/  IMAD R17, R4.reuse, 0x4, R13 ;  /* 0x0000000404117824 */ /* 0x040fe200078e020d */
[----:B------:R-:W0:Y:S01]  /*04c0*/  LDS R70, [UR6] ;  /* 0x00000006ff467984 */ /* 0x000e220008000800 */
[----:B------:R-:W-:Y:S01]  /*04d0*/  BAR.SYNC.DEFER_BLOCKING 0x0 ;  /* 0x0000000000007b1d */ /* 0x000fe20000010000 */
[----:B----4-:R-:W-:Y:S01]  /*04e0*/  IADD3 R9, P0, P1, R9, UR7, R10 ;  /* 0x0000000709097c10 */ /* 0x010fe2000f91e00a */
[----:B------:R-:W-:-:S03]  /*04f0*/  IMAD R19, R4, 0x4, R17 ;  /* 0x0000000404137824 */ /* 0x000fc600078e0211 */
[----:B------:R-:W-:Y:S01]  /*0500*/  IADD3.X R6, PT, PT, R6, UR5, R11, P0, P1 ;  /* 0x0000000506067c10 */ /* 0x000fe200087e240b */
[----:B------:R-:W2:Y:S01]  /*0510*/  LDCU UR4, c[0x0][0x3c8] ;  /* 0x00007900ff0477ac */ /* 0x000ea20008000800 */
[-C--:B------:R-:W-:Y:S02]  /*0520*/  LEA R10, P0, R5, R9.reuse, 0x1 ;  /* 0x00000009050a7211 */ /* 0x080fe400078008ff */
[-C--:B------:R-:W-:Y:S02]  /*0530*/  LEA R14, P1, R13, R9.reuse, 0x1 ;  /* 0x000000090d0e7211 */ /* 0x080fe400078208ff */
[-C--:B------:R-:W-:Y:S01]  /*0540*/  LEA.HI.X.SX32 R11, R5, R6.reuse, 0x1, P0 ;  /* 0x00000006050b7211 */ /* 0x080fe200000f0eff */
[C---:B------:R-:W-:Y:S01]  /*0550*/  IMAD R21, R4.reuse, 0x4, R19 ;  /* 0x0000000404157824 */ /* 0x040fe200078e0213 */
[----:B------:R-:W-:Y:S02]  /*0560*/  LEA R12, P0, R7, R9, 0x1 ;  /* 0x00000009070c7211 */ /* 0x000fe400078008ff */
[-C--:B------:R-:W-:Y:S01]  /*0570*/  LEA.HI.X.SX32 R15, R13, R6.reuse, 0x1, P1 ;  /* 0x000000060d0f7211 */ /* 0x080fe200008f0eff */
[----:B------:R-:W-:Y:S01]  /*0580*/  IMAD R23, R4, 0x4, R21 ;  /* 0x0000000404177824 */ /* 0x000fe200078e0215 */
[----:B------:R-:W-:-:S02]  /*0590*/  LEA.HI.X.SX32 R13, R7, R6, 0x1, P0 ;  /* 0x00000006070d7211 */ /* 0x000fc400000f0eff */
[----:B------:R-:W-:Y:S01]  /*05a0*/  LEA R16, P0, R17, R9, 0x1 ;  /* 0x0000000911107211 */ /* 0x000fe200078008ff */
[----:B------:R-:W-:-:S03]  /*05b0*/  IMAD R25, R4, 0x4, R23 ;  /* 0x0000000404197824 */ /* 0x000fc600078e0217 */
[----:B------:R-:W-:Y:S01]  /*05c0*/  LEA.HI.X.SX32 R17, R17, R6, 0x1, P0 ;  /* 0x0000000611117211 */ /* 0x000fe200000f0eff */
[----:B------:R3:W5:Y:S01]  /*05d0*/  LDG.E.U16 R7, desc[UR10][R14.64] ;  /* 0x0000000a0e077981 */ /* 0x000762000c1e1500 */
[----:B------:R-:W-:-:S03]  /*05e0*/  LEA R18, P0, R19, R9, 0x1 ;  /* 0x0000000913127211 */ /* 0x000fc600078008ff */
[----:B------:R4:W5:Y:S01]  /*05f0*/  LDG.E.U16 R8, desc[UR10][R16.64] ;  /* 0x0000000a10087981 */ /* 0x000962000c1e1500 */
[-C--:B------:R-:W-:Y:S02]  /*0600*/  LEA.HI.X.SX32 R19, R19, R6.reuse, 0x1, P0 ;  /* 0x0000000613137211 */ /* 0x080fe400000f0eff */
[CC--:B------:R-:W-:Y:S01]  /*0610*/  LEA R20, P0, R21.reuse, R9.reuse, 0x1 ;  /* 0x0000000915147211 */ /* 0x0c0fe200078008ff */
[----:B------:R-:W5:Y:S01]  /*0620*/  LDG.E.U16 R2, desc[UR10][R12.64] ;  /* 0x0000000a0c027981 */ /* 0x000f62000c1e1500 */
[C---:B---3--:R-:W-:Y:S02]  /*0630*/  IMAD R15, R4.reuse, 0x4, R25 ;  /* 0x00000004040f7824 */ /* 0x048fe400078e0219 */
[----:B------:R-:W-:Y:S01]  /*0640*/  LEA.HI.X.SX32 R21, R21, R6, 0x1, P0 ;  /* 0x0000000615157211 */ /* 0x000fe200000f0eff */
[----:B------:R-:W5:Y:S01]  /*0650*/  LDG.E.U16 R5, desc[UR10][R10.64] ;  /* 0x0000000a0a057981 */ /* 0x000f62000c1e1500 */
[----:B----4-:R-:W-:Y:S01]  /*0660*/  IMAD R17, R4, 0x4, R15 ;  /* 0x0000000404117824 */ /* 0x010fe200078e020f */
[----:B------:R-:W-:-:S02]  /*0670*/  LEA R24, P0, R25, R9, 0x1 ;  /* 0x0000000919187211 */ /* 0x000fc400078008ff */
[----:B------:R-:W-:Y:S02]  /*0680*/  LEA R22, P1, R23, R9, 0x1 ;  /* 0x0000000917167211 */ /* 0x000fe400078208ff */
[C---:B------:R-:W-:Y:S02]  /*0690*/  LEA R27, R4.reuse, R17, 0x2 ;  /* 0x00000011041b7211 */ /* 0x040fe400078e10ff */
[-C--:B------:R-:W-:Y:S01]  /*06a0*/  LEA.HI.X.SX32 R25, R25, R6.reuse, 0x1, P0 ;  /* 0x0000000619197211 */ /* 0x080fe200000f0eff */
[----:B------:R3:W5:Y:S01]  /*06b0*/  LDG.E.U16 R11, desc[UR10][R18.64] ;  /* 0x0000000a120b7981 */ /* 0x000762000c1e1500 */
[-C--:B------:R-:W-:Y:S02]  /*06c0*/  LEA.HI.X.SX32 R23, R23, R6.reuse, 0x1, P1 ;  /* 0x0000000617177211 */ /* 0x080fe400008f0eff */
[C---:B------:R-:W-:Y:S01]  /*06d0*/  LEA R14, P0, R15.reuse, R9, 0x1 ;  /* 0x000000090f0e7211 */ /* 0x040fe200078008ff */
[----:B------:R-:W-:Y:S01]  /*06e0*/  IMAD R29, R4, 0x4, R27 ;  /* 0x00000004041d7824 */ /* 0x000fe200078e021b */
[----:B------:R-:W5:Y:S02]  /*06f0*/  LDG.E.U16 R10, desc[UR10][R20.64] ;  /* 0x0000000a140a7981 */ /* 0x000f64000c1e1500 */
[----:B------:R-:W-:-:S02]  /*0700*/  LEA.HI.X.SX32 R15, R15, R6, 0x1, P0 ;  /* 0x000000060f0f7211 */ /* 0x000fc400000f0eff */
[----:B------:R4:W5:Y:S01]  /*0710*/  LDG.E.U16 R13, desc[UR10][R22.64] ;  /* 0x0000000a160d7981 */ /* 0x000962000c1e1500 */
[-C--:B------:R-:W-:Y:S02]  /*0720*/  LEA R16, P0, R17, R9.reuse, 0x1 ;  /* 0x0000000911107211 */ /* 0x080fe400078008ff */
[----:B---3--:R-:W-:Y:S01]  /*0730*/  LEA R18, P1, R27, R9, 0x1 ;  /* 0x000000091b127211 */ /* 0x008fe200078208ff */
[----:B------:R3:W5:Y:S01]  /*0740*/  LDG.E.U16 R12, desc[UR10][R24.64] ;  /* 0x0000000a180c7981 */ /* 0x000762000c1e1500 */
[----:B------:R-:W-:-:S03]  /*0750*/  LEA.HI.X.SX32 R17, R17, R6, 0x1, P0 ;  /* 0x0000000611117211 */ /* 0x000fc600000f0eff */
[----:B------:R-:W5:Y:S01]  /*0760*/  LDG.E.U16 R15, desc[UR10][R14.64] ;  /* 0x0000000a0e0f7981 */ /* 0x000f62000c1e1500 */
[C---:B----4-:R-:W-:Y:S01]  /*0770*/  IMAD R23, R4.reuse, 0x4, R29 ;  /* 0x0000000404177824 */ /* 0x050fe200078e021d */
[-C--:B------:R-:W-:Y:S02]  /*0780*/  LEA R20, P0, R29, R9.reuse, 0x1 ;  /* 0x000000091d147211 */ /* 0x080fe400078008ff */
[----:B------:R-:W5:Y:S01]  /*0790*/  LDG.E.U16 R30, desc[UR10][R16.64] ;  /* 0x0000000a101e7981 */ /* 0x000f62000c1e1500 */
[C---:B---3--:R-:W-:Y:S01]  /*07a0*/  IMAD R25, R4.reuse, 0x4, R23 ;  /* 0x0000000404197824 */ /* 0x048fe200078e0217 */
[-C--:B------:R-:W-:Y:S02]  /*07b0*/  LEA.HI.X.SX32 R19, R27, R6.reuse, 0x1, P1 ;  /* 0x000000061b137211 */ /* 0x080fe400008f0eff */
[-C--:B------:R-:W-:Y:S01]  /*07c0*/  LEA.HI.X.SX32 R21, R29, R6.reuse, 0x1, P0 ;  /* 0x000000061d157211 */ /* 0x080fe200000f0eff */
[C---:B------:R-:W-:Y:S01]  /*07d0*/  IMAD R27, R4.reuse, 0x4, R25 ;  /* 0x00000004041b7824 */ /* 0x040fe200078e0219 */
[CC--:B------:R-:W-:Y:S01]  /*07e0*/  LEA R22, P0, R23.reuse, R9.reuse, 0x1 ;  /* 0x0000000917167211 */ /* 0x0c0fe200078008ff */
[----:B------:R3:W5:Y:S02]  /*07f0*/  LDG.E.U16 R33, desc[UR10][R18.64] ;  /* 0x0000000a12217981 */ /* 0x000764000c1e1500 */
[----:B------:R-:W-:Y:S01]  /*0800*/  IMAD R29, R4, 0x4, R27 ;  /* 0x00000004041d7824 */ /* 0x000fe200078e021b */
[----:B------:R-:W-:Y:S01]  /*0810*/  LEA.HI.X.SX32 R23, R23, R6, 0x1, P0 ;  /* 0x0000000617177211 */ /* 0x000fe200000f0eff */
[----:B------:R4:W5:Y:S01]  /*0820*/  LDG.E.U16 R14, desc[UR10][R20.64] ;  /* 0x0000000a140e7981 */ /* 0x000962000c1e1500 */
[----:B------:R-:W-:-:S02]  /*0830*/  LEA R24, P0, R25, R9, 0x1 ;  /* 0x0000000919187211 */ /* 0x000fc400078008ff */
[-C--:B------:R-:W-:Y:S01]  /*0840*/  LEA R26, P1, R27, R9.reuse, 0x1 ;  /* 0x000000091b1a7211 */ /* 0x080fe200078208ff */
[----:B------:R-:W5:Y:S01]  /*0850*/  LDG.E.U16 R35, desc[UR10][R22.64] ;  /* 0x0000000a16237981 */ /* 0x000f62000c1e1500 */
[C---:B---3--:R-:W-:Y:S01]  /*0860*/  IMAD R19, R4.reuse, 0x4, R29 ;  /* 0x0000000404137824 */ /* 0x048fe200078e021d */
[-C--:B------:R-:W-:Y:S02]  /*0870*/  LEA.HI.X.SX32 R25, R25, R6.reuse, 0x1, P0 ;  /* 0x0000000619197211 */ /* 0x080fe400000f0eff */
[-C--:B------:R-:W-:Y:S01]  /*0880*/  LEA R16, P0, R29, R9.reuse, 0x1 ;  /* 0x000000091d107211 */ /* 0x080fe200078008ff */
[C---:B----4-:R-:W-:Y:S01]  /*0890*/  IMAD R21, R4.reuse, 0x4, R19 ;  /* 0x0000000404157824 */ /* 0x050fe200078e0213 */
[-C--:B------:R-:W-:Y:S01]  /*08a0*/  LEA.HI.X.SX32 R27, R27, R6.reuse, 0x1, P1 ;  /* 0x000000061b1b7211 */ /* 0x080fe200008f0eff */
[----:B------:R3:W5:Y:S01]  /*08b0*/  LDG.E.U16 R32, desc[UR10][R24.64] ;  /* 0x0000000a18207981 */ /* 0x000762000c1e1500 */
[-C--:B------:R-:W-:Y:S01]  /*08c0*/  LEA.HI.X.SX32 R17, R29, R6.reuse, 0x1, P0 ;  /* 0x000000061d117211 */ /* 0x080fe200000f0eff */
[----:B------:R-:W-:Y:S01]  /*08d0*/  IMAD R29, R4, 0x4, R21 ;  /* 0x00000004041d7824 */ /* 0x000fe200078e0215 */
[CC--:B------:R-:W-:Y:S01]  /*08e0*/  LEA R18, P0, R19.reuse, R9.reuse, 0x1 ;  /* 0x0000000913127211 */ /* 0x0c0fe200078008ff */
[----:B------:R4:W5:Y:S03]  /*08f0*/  LDG.E.U16 R37, desc[UR10][R26.64] ;  /* 0x0000000a1a257981 */ /* 0x000966000c1e1500 */
[----:B------:R-:W-:Y:S01]  /*0900*/  LEA.HI.X.SX32 R19, R19, R6, 0x1, P0 ;  /* 0x0000000613137211 */ /* 0x000fe200000f0eff */
[----:B------:R0:W5:Y:S01]  /*0910*/  LDG.E.U16 R34, desc[UR10][R16.64] ;  /* 0x0000000a10227981 */ /* 0x000162000c1e1500 */
[----:B------:R-:W-:-:S02]  /*0920*/  LEA R20, P0, R21, R9, 0x1 ;  /* 0x0000000915147211 */ /* 0x000fc400078008ff */
[C---:B------:R-:W-:Y:S01]  /*0930*/  LEA R31, R4.reuse, R29, 0x2 ;  /* 0x0000001d041f7211 */ /* 0x040fe200078e10ff */
[----:B------:R0:W5:Y:S01]  /*0940*/  LDG.E.U16 R39, desc[UR10][R18.64] ;  /* 0x0000000a12277981 */ /* 0x000162000c1e1500 */
[-C--:B------:R-:W-:Y:S02]  /*0950*/  LEA.HI.X.SX32 R21, R21, R6.reuse, 0x1, P0 ;  /* 0x0000000615157211 */ /* 0x080fe400000f0eff */
[-C--:B---3--:R-:W-:Y:S01]  /*0960*/  LEA R24, P0, R31, R9.reuse, 0x1 ;  /* 0x000000091f187211 */ /* 0x088fe200078008ff */
[C---:B----4-:R-:W-:Y:S01]  /*0970*/  IMAD R27, R4.reuse, 0x4, R31 ;  /* 0x00000004041b7824 */ /* 0x050fe200078e021f */
[-C--:B------:R-:W-:Y:S01]  /*0980*/  LEA R22, P1, R29, R9.reuse, 0x1 ;  /* 0x000000091d167211 */ /* 0x080fe200078208ff */
[----:B------:R3:W5:Y:S01]  /*0990*/  LDG.E.U16 R36, desc[UR10][R20.64] ;  /* 0x0000000a14247981 */ /* 0x000762000c1e1500 */
[-C--:B------:R-:W-:Y:S02]  /*09a0*/  LEA.HI.X.SX32 R25, R31, R6.reuse, 0x1, P0 ;  /* 0x000000061f197211 */ /* 0x080fe400000f0eff */
[-C--:B------:R-:W-:Y:S01]  /*09b0*/  LEA.HI.X.SX32 R23, R29, R6.reuse, 0x1, P1 ;  /* 0x000000061d177211 */ /* 0x080fe200008f0eff */
[C---:B------:R-:W-:Y:S01]  /*09c0*/  IMAD R29, R4.reuse, 0x4, R27 ;  /* 0x00000004041d7824 */ /* 0x040fe200078e021b */
[CC--:B0-----:R-:W-:Y:S01]  /*09d0*/  LEA R16, P0, R27.reuse, R9.reuse, 0x1 ;  /* 0x000000091b107211 */ /* 0x0c1fe200078008ff */
[----:B------:R-:W5:Y:S03]  /*09e0*/  LDG.E.U16 R38, desc[UR10][R24.64] ;  /* 0x0000000a18267981 */ /* 0x000f66000c1e1500 */
[-C--:B------:R-:W-:Y:S01]  /*09f0*/  LEA.HI.X.SX32 R17, R27, R6.reuse, 0x1, P0 ;  /* 0x000000061b117211 */ /* 0x080fe200000f0eff */
[C---:B------:R-:W-:Y:S01]  /*0a00*/  IMAD R27, R4.reuse, 0x4, R29 ;  /* 0x00000004041b7824 */ /* 0x040fe200078e021d */
[CC--:B------:R-:W-:Y:S01]  /*0a10*/  LEA R18, P0, R29.reuse, R9.reuse, 0x1 ;  /* 0x000000091d127211 */ /* 0x0c0fe200078008ff */
[----:B------:R0:W5:Y:S02]  /*0a20*/  LDG.E.U16 R41, desc[UR10][R22.64] ;  /* 0x0000000a16297981 */ /* 0x000164000c1e1500 */
[C---:B------:R-:W-:Y:S01]  /*0a30*/  IMAD R31, R4.reuse, 0x4, R27 ;  /* 0x00000004041f7824 */ /* 0x040fe200078e021b */
[----:B------:R-:W-:Y:S01]  /*0a40*/  LEA.HI.X.SX32 R19, R29, R6, 0x1, P0 ;  /* 0x000000061d137211 */ /* 0x000fe200000f0eff */
[----:B------:R4:W5:Y:S03]  /*0a50*/  LDG.E.U16 R43, desc[UR10][R16.64] ;  /* 0x0000000a102b7981 */ /* 0x000966000c1e1500 */
[----:B---3--:R-:W-:Y:S01]  /*0a60*/  LEA R20, P0, R31, R9, 0x1 ;  /* 0x000000091f147211 */ /* 0x008fe200078008ff */
[----:B------:R3:W5:Y:S01]  /*0a70*/  LDG.E.U16 R40, desc[UR10][R18.64] ;  /* 0x0000000a12287981 */ /* 0x000762000c1e1500 */
[----:B0-----:R-:W-:-:S02]  /*0a80*/  IMAD R23, R4, 0x4, R31 ;  /* 0x0000000404177824 */ /* 0x001fc400078e021f */
[-C--:B------:R-:W-:Y:S02]  /*0a90*/  LEA.HI.X.SX32 R21, R31, R6.reuse, 0x1, P0 ;  /* 0x000000061f157211 */ /* 0x080fe400000f0eff */
[C---:B------:R-:W-:Y:S01]  /*0aa0*/  IMAD R25, R4.reuse, 0x4, R23 ;  /* 0x0000000404197824 */ /* 0x040fe200078e0217 */
[-C--:B------:R-:W-:Y:S02]  /*0ab0*/  LEA R22, P0, R23, R9.reuse, 0x1 ;  /* 0x0000000917167211 */ /* 0x080fe400078008ff */
[----:B------:R-:W5:Y:S01]  /*0ac0*/  LDG.E.U16 R42, desc[UR10][R20.64] ;  /* 0x0000000a142a7981 */ /* 0x000f62000c1e1500 */
[-C--:B------:R-:W-:Y:S01]  /*0ad0*/  LEA R26, P1, R27, R9.reuse, 0x1 ;  /* 0x000000091b1a7211 */ /* 0x080fe200078208ff */
[C---:B------:R-:W-:Y:S01]  /*0ae0*/  IMAD R29, R4.reuse, 0x4, R25 ;  /* 0x00000004041d7824 */ /* 0x040fe200078e0219 */
[-C--:B------:R-:W-:Y:S02]  /*0af0*/  LEA.HI.X.SX32 R23, R23, R6.reuse, 0x1, P0 ;  /* 0x0000000617177211 */ /* 0x080fe400000f0eff */
[----:B------:R-:W-:Y:S01]  /*0b00*/  LEA.HI.X.SX32 R27, R27, R6, 0x1, P1 ;  /* 0x000000061b1b7211 */ /* 0x000fe200008f0eff */
[----:B------:R-:W-:Y:S01]  /*0b10*/  IMAD R31, R4, 0x4, R29 ;  /* 0x00000004041f7824 */ /* 0x000fe200078e021d */
[-C--:B----4-:R-:W-:Y:S01]  /*0b20*/  LEA R16, P0, R25, R9.reuse, 0x1 ;  /* 0x0000000919107211 */ /* 0x090fe200078008ff */
[----:B------:R-:W5:Y:S01]  /*0b30*/  LDG.E.U16 R47, desc[UR10][R22.64] ;  /* 0x0000000a162f7981 */ /* 0x000f62000c1e1500 */
[----:B------:R-:W-:-:S02]  /*0b40*/  LEA R24, P1, R29, R9, 0x1 ;  /* 0x000000091d187211 */ /* 0x000fc400078208ff */
[-C--:B------:R-:W-:Y:S01]  /*0b50*/  LEA.HI.X.SX32 R17, R25, R6.reuse, 0x1, P0 ;  /* 0x0000000619117211 */ /* 0x080fe200000f0eff */
[----:B------:R0:W5:Y:S01]  /*0b60*/  LDG.E.U16 R45, desc[UR10][R26.64] ;  /* 0x0000000a1a2d7981 */ /* 0x000162000c1e1500 */
[----:B---3--:R-:W-:Y:S02]  /*0b70*/  LEA R18, P0, R31, R9, 0x1 ;  /* 0x000000091f127211 */ /* 0x008fe400078008ff */
[-C--:B------:R-:W-:Y:S01]  /*0b80*/  LEA.HI.X.SX32 R25, R29, R6.reuse, 0x1, P1 ;  /* 0x000000061d197211 */ /* 0x080fe200008f0eff */
[----:B------:R-:W5:Y:S01]  /*0b90*/  LDG.E.U16 R44, desc[UR10][R16.64] ;  /* 0x0000000a102c7981 */ /* 0x000f62000c1e1500 */
[----:B------:R-:W-:-:S03]  /*0ba0*/  LEA.HI.X.SX32 R19, R31, R6, 0x1, P0 ;  /* 0x000000061f137211 */ /* 0x000fc600000f0eff */
[----:B------:R3:W5:Y:S01]  /*0bb0*/  LDG.E.U16 R49, desc[UR10][R24.64] ;  /* 0x0000000a18317981 */ /* 0x000762000c1e1500 */
[----:B0-----:R-:W-:-:S03]  /*0bc0*/  LEA R27, R4, R31, 0x2 ;  /* 0x0000001f041b7211 */ /* 0x001fc600078e10ff */
[----:B------:R0:W5:Y:S01]  /*0bd0*/  LDG.E.U16 R46, desc[UR10][R18.64] ;  /* 0x0000000a122e7981 */ /* 0x000162000c1e1500 */
[----:B------:R-:W-:Y:S01]  /*0be0*/  LEA R20, P0, R27, R9, 0x1 ;  /* 0x000000091b147211 */ /* 0x000fe200078008ff */
[----:B------:R-:W-:-:S03]  /*0bf0*/  IMAD R29, R4, 0x4, R27 ;  /* 0x00000004041d7824 */ /* 0x000fc600078e021b */
[----:B------:R-:W-:Y:S01]  /*0c00*/  LEA.HI.X.SX32 R21, R27, R6, 0x1, P0 ;  /* 0x000000061b157211 */ /* 0x000fe200000f0eff */
[----:B------:R-:W-:Y:S01]  /*0c10*/  IMAD R27, R4, 0x4, R29 ;  /* 0x00000004041b7824 */ /* 0x000fe200078e021d */
[----:B------:R-:W-:-:S03]  /*0c20*/  LEA R22, P0, R29, R9, 0x1 ;  /* 0x000000091d167211 */ /* 0x000fc600078008ff */
[C---:B------:R-:W-:Y:S01]  /*0c30*/  IMAD R31, R4.reuse, 0x4, R27 ;  /* 0x00000004041f7824 */ /* 0x040fe200078e021b */
[-C--:B------:R-:W-:Y:S01]  /*0c40*/  LEA.HI.X.SX32 R23, R29, R6.reuse, 0x1, P0 ;  /* 0x000000061d177211 */ /* 0x080fe200000f0eff */
[----:B------:R4:W5:Y:S02]  /*0c50*/  LDG.E.U16 R51, desc[UR10][R20.64] ;  /* 0x0000000a14337981 */ /* 0x000964000c1e1500 */
[C---:B---3--:R-:W-:Y:S01]  /*0c60*/  IMAD R25, R4.reuse, 0x4, R31 ;  /* 0x0000000404197824 */ /* 0x048fe200078e021f */
[CC--:B------:R-:W-:Y:S01]  /*0c70*/  LEA R16, P0, R31.reuse, R9.reuse, 0x1 ;  /* 0x000000091f107211 */ /* 0x0c0fe200078008ff */
[----:B------:R3:W5:Y:S03]  /*0c80*/  LDG.E.U16 R48, desc[UR10][R22.64] ;  /* 0x0000000a16307981 */ /* 0x000766000c1e1500 */
[----:B------:R-:W-:Y:S01]  /*0c90*/  LEA.HI.X.SX32 R17, R31, R6, 0x1, P0 ;  /* 0x000000061f117211 */ /* 0x000fe200000f0eff */
[----:B------:R-:W-:Y:S01]  /*0ca0*/  IMAD R29, R4, 0x4, R25 ;  /* 0x00000004041d7824 */ /* 0x000fe200078e0219 */
[----:B0-----:R-:W-:-:S02]  /*0cb0*/  LEA R18, P0, R25, R9, 0x1 ;  /* 0x0000000919127211 */ /* 0x001fc400078008ff */
[-C--:B------:R-:W-:Y:S01]  /*0cc0*/  LEA R26, P1, R27, R9.reuse, 0x1 ;  /* 0x000000091b1a7211 */ /* 0x080fe200078208ff */
[----:B------:R-:W5:Y:S01]  /*0cd0*/  LDG.E.U16 R50, desc[UR10][R16.64] ;  /* 0x0000000a10327981 */ /* 0x000f62000c1e1500 */
[-C--:B------:R-:W-:Y:S01]  /*0ce0*/  LEA.HI.X.SX32 R19, R25, R6.reuse, 0x1, P0 ;  /* 0x0000000619137211 */ /* 0x080fe200000f0eff */
[C---:B------:R-:W-:Y:S01]  /*0cf0*/  IMAD R25, R4.reuse, 0x4, R29 ;  /* 0x0000000404197824 */ /* 0x040fe200078e021d */
[-C--:B------:R-:W-:Y:S02]  /*0d00*/  LEA.HI.X.SX32 R27, R27, R6.reuse, 0x1, P1 ;  /* 0x000000061b1b7211 */ /* 0x080fe400008f0eff */
[C---:B----4-:R-:W-:Y:S01]  /*0d10*/  LEA R20, P0, R29.reuse, R9, 0x1 ;  /* 0x000000091d147211 */ /* 0x050fe200078008ff */
[----:B------:R-:W-:Y:S01]  /*0d20*/  IMAD R31, R4, 0x4, R25 ;  /* 0x00000004041f7824 */ /* 0x000fe200078e0219 */
[----:B------:R-:W5:Y:S02]  /*0d30*/  LDG.E.U16 R55, desc[UR10][R18.64] ;  /* 0x0000000a12377981 */ /* 0x000f64000c1e1500 */
[----:B------:R-:W-:-:S02]  /*0d40*/  LEA.HI.X.SX32 R21, R29, R6, 0x1, P0 ;  /* 0x000000061d157211 */ /* 0x000fc400000f0eff */
[----:B------:R0:W5:Y:S01]  /*0d50*/  LDG.E.U16 R53, desc[UR10][R26.64] ;  /* 0x0000000a1a357981 */ /* 0x000162000c1e1500 */
[-C--:B---3--:R-:W-:Y:S02]  /*0d60*/  LEA R22, P0, R31, R9.reuse, 0x1 ;  /* 0x000000091f167211 */ /* 0x088fe400078008ff */
[----:B------:R-:W-:Y:S01]  /*0d70*/  LEA R24, P1, R25, R9, 0x1 ;  /* 0x0000000919187211 */ /* 0x000fe200078208ff */
[----:B------:R-:W5:Y:S01]  /*0d80*/  LDG.E.U16 R52, desc[UR10][R20.64] ;  /* 0x0000000a14347981 */ /* 0x000f62000c1e1500 */
[-C--:B------:R-:W-:Y:S01]  /*0d90*/  LEA.HI.X.SX32 R23, R31, R6.reuse, 0x1, P0 ;  /* 0x000000061f177211 */ /* 0x080fe200000f0eff */
[----:B0-----:R-:W-:Y:S01]  /*0da0*/  IMAD R27, R4, 0x4, R31 ;  /* 0x00000004041b7824 */ /* 0x001fe200078e021f */
[----:B------:R-:W-:-:S03]  /*0db0*/  LEA.HI.X.SX32 R25, R25, R6, 0x1, P1 ;  /* 0x0000000619197211 */ /* 0x000fc600008f0eff */
[----:B------:R-:W5:Y:S01]  /*0dc0*/  LDG.E.U16 R54, desc[UR10][R22.64] ;  /* 0x0000000a16367981 */ /* 0x000f62000c1e1500 */
[----:B------:R-:W-:-:S03]  /*0dd0*/  LEA R16, P0, R27, R9, 0x1 ;  /* 0x000000091b107211 */ /* 0x000fc600078008ff */
[----:B------:R0:W5:Y:S01]  /*0de0*/  LDG.E.U16 R57, desc[UR10][R24.64] ;  /* 0x0000000a18397981 */ /* 0x000162000c1e1500 */
[----:B------:R-:W-:Y:S02]  /*0df0*/  LEA R29, R4, R27, 0x2 ;  /* 0x0000001b041d7211 */ /* 0x000fe400078e10ff */
[----:B------:R-:W-:-:S03]  /*0e00*/  LEA.HI.X.SX32 R17, R27, R6, 0x1, P0 ;  /* 0x000000061b117211 */ /* 0x000fc600000f0eff */
[C---:B------:R-:W-:Y:S01]  /*0e10*/  IMAD R27, R4.reuse, 0x4, R29 ;  /* 0x00000004041b7824 */ /* 0x040fe200078e021d */
[C---:B------:R-:W-:Y:S01]  /*0e20*/  LEA R18, P0, R29.reuse, R9, 0x1 ;  /* 0x000000091d127211 */ /* 0x040fe200078008ff */
[----:B------:R3:W5:Y:S02]  /*0e30*/  LDG.E.U16 R59, desc[UR10][R16.64] ;  /* 0x0000000a103b7981 */ /* 0x000764000c1e1500 */
[----:B------:R-:W-:Y:S01]  /*0e40*/  IMAD R31, R4, 0x4, R27 ;  /* 0x00000004041f7824 */ /* 0x000fe200078e021b */
[----:B------:R-:W-:-:S03]  /*0e50*/  LEA.HI.X.SX32 R19, R29, R6, 0x1, P0 ;  /* 0x000000061d137211 */ /* 0x000fc600000f0eff */
[C---:B0-----:R-:W-:Y:S01]  /*0e60*/  IMAD R25, R4.reuse, 0x4, R31 ;  /* 0x0000000404197824 */ /* 0x041fe200078e021f */
[CC--:B------:R-:W-:Y:S01]  /*0e70*/  LEA R20, P0, R31.reuse, R9.reuse, 0x1 ;  /* 0x000000091f147211 */ /* 0x0c0fe200078008ff */
[----:B------:R0:W5:Y:S03]  /*0e80*/  LDG.E.U16 R56, desc[UR10][R18.64] ;  /* 0x0000000a12387981 */ /* 0x000166000c1e1500 */
[-C--:B------:R-:W-:Y:S01]  /*0e90*/  LEA.HI.X.SX32 R21, R31, R6.reuse, 0x1, P0 ;  /* 0x000000061f157211 */ /* 0x080fe200000f0eff */
[C---:B------:R-:W-:Y:S01]  /*0ea0*/  IMAD R29, R4.reuse, 0x4, R25 ;  /* 0x00000004041d7824 */ /* 0x040fe200078e0219 */
[-C--:B------:R-:W-:Y:S02]  /*0eb0*/  LEA R22, P0, R25, R9.reuse, 0x1 ;  /* 0x0000000919167211 */ /* 0x080fe400078008ff */
[----:B------:R-:W-:Y:S01]  /*0ec0*/  LEA R26, P1, R27, R9, 0x1 ;  /* 0x000000091b1a7211 */ /* 0x000fe200078208ff */
[----:B------:R-:W5:Y:S01]  /*0ed0*/  LDG.E.U16 R58, desc[UR10][R20.64] ;  /* 0x0000000a143a7981 */ /* 0x000f62000c1e1500 */
[-C--:B------:R-:W-:Y:S01]  /*0ee0*/  LEA.HI.X.SX32 R23, R25, R6.reuse, 0x1, P0 ;  /* 0x0000000619177211 */ /* 0x080fe200000f0eff */
[----:B------:R-:W-:Y:S01]  /*0ef0*/  IMAD R25, R4, 0x4, R29 ;  /* 0x0000000404197824 */ /* 0x000fe200078e021d */
[----:B------:R-:W-:-:S02]  /*0f00*/  LEA.HI.X.SX32 R27, R27, R6, 0x1, P1 ;  /* 0x000000061b1b7211 */ /* 0x000fc400008f0eff */
[CC--:B---3--:R-:W-:Y:S01]  /*0f10*/  LEA R16, P0, R29.reuse, R9.reuse, 0x1 ;  /* 0x000000091d107211 */ /* 0x0c8fe200078008ff */
[C---:B------:R-:W-:Y:S01]  /*0f20*/  IMAD R31, R4.reuse, 0x4, R25 ;  /* 0x00000004041f7824 */ /* 0x040fe200078e0219 */
[----:B------:R-:W5:Y:S02]  /*0f30*/  LDG.E.U16 R63, desc[UR10][R22.64] ;  /* 0x0000000a163f7981 */ /* 0x000f64000c1e1500 */
[-C--:B------:R-:W-:Y:S02]  /*0f40*/  LEA.HI.X.SX32 R17, R29, R6.reuse, 0x1, P0 ;  /* 0x000000061d117211 */ /* 0x080fe400000f0eff */
[----:B------:R3:W5:Y:S01]  /*0f50*/  LDG.E.U16 R61, desc[UR10][R26.64] ;  /* 0x0000000a1a3d7981 */ /* 0x000762000c1e1500 */
[-C--:B0-----:R-:W-:Y:S02]  /*0f60*/  LEA R18, P0, R31, R9.reuse, 0x1 ;  /* 0x000000091f127211 */ /* 0x081fe400078008ff */
[----:B------:R-:W-:Y:S01]  /*0f70*/  LEA R24, P1, R25, R9, 0x1 ;  /* 0x0000000919187211 */ /* 0x000fe200078208ff */
[----:B------:R-:W5:Y:S01]  /*0f80*/  LDG.E.U16 R60, desc[UR10][R16.64] ;  /* 0x0000000a103c7981 */ /* 0x000f62000c1e1500 */
[-C--:B------:R-:W-:Y:S01]  /*0f90*/  LEA.HI.X.SX32 R19, R31, R6.reuse, 0x1, P0 ;  /* 0x000000061f137211 */ /* 0x080fe200000f0eff */
[----:B---3--:R-:W-:Y:S01]  /*0fa0*/  IMAD R27, R4, 0x4, R31 ;  /* 0x00000004041b7824 */ /* 0x008fe200078e021f */
[----:B------:R-:W-:-:S03]  /*0fb0*/  LEA.HI.X.SX32 R25, R25, R6, 0x1, P1 ;  /* 0x0000000619197211 */ /* 0x000fc600008f0eff */
[----:B------:R-:W5:Y:S01]  /*0fc0*/  LDG.E.U16 R62, desc[UR10][R18.64] ;  /* 0x0000000a123e7981 */ /* 0x000f62000c1e1500 */
[C---:B------:R-:W-:Y:S01]  /*0fd0*/  IMAD R29, R4.reuse, 0x4, R27 ;  /* 0x00000004041d7824 */ /* 0x040fe200078e021b */
[C---:B------:R-:W-:Y:S02]  /*0fe0*/  LEA R20, P0, R27.reuse, R9, 0x1 ;  /* 0x000000091b147211 */ /* 0x040fe400078008ff */
[----:B------:R0:W5:Y:S02]  /*0ff0*/  LDG.E.U16 R65, desc[UR10][R24.64] ;  /* 0x0000000a18417981 */ /* 0x000164000c1e1500 */
[-C--:B------:R-:W-:Y:S02]  /*1000*/  LEA.HI.X.SX32 R21, R27, R6.reuse, 0x1, P0 ;  /* 0x000000061b157211 */ /* 0x080fe400000f0eff */
[C---:B------:R-:W-:Y:S02]  /*1010*/  LEA R27, R4.reuse, R29, 0x2 ;  /* 0x0000001d041b7211 */ /* 0x040fe400078e10ff */
        /* <DEDUP_REMOVED lines=22> */
[----:B------:R0:W5:Y:S01]  /*1180*/  LDG.E.U16 R72, desc[UR10][R20.64] ;  /* 0x0000000a14487981 */ /* 0x000162000c1e1500 */
[-C--:B------:R-:W-:Y:S01]  /*1190*/  LEA.HI.X.SX32 R23, R31, R6.reuse, 0x1, P0 ;  /* 0x000000061f177211 */ /* 0x080fe200000f0eff */
[----:B---3--:R-:W-:Y:S01]  /*11a0*/  IMAD R27, R4, 0x4, R31 ;  /* 0x00000004041b7824 */ /* 0x008fe200078e021f */
[----:B------:R-:W-:-:S03]  /*11b0*/  LEA.HI.X.SX32 R25, R25, R6, 0x1, P1 ;  /* 0x0000000619197211 */ /* 0x000fc600008f0eff */
[----:B------:R-:W5:Y:S01]  /*11c0*/  LDG.E.U16 R74, desc[UR10][R22.64] ;  /* 0x0000000a164a7981 */ /* 0x000f62000c1e1500 */
[C---:B------:R-:W-:Y:S01]  /*11d0*/  IMAD R29, R4.reuse, 0x4, R27 ;  /* 0x00000004041d7824 */ /* 0x040fe200078e021b */
[CC--:B------:R-:W-:Y:S02]  /*11e0*/  LEA R16, P0, R27.reuse, R9.reuse, 0x1 ;  /* 0x000000091b107211 */ /* 0x0c0fe400078008ff */
[----:B------:R3:W5:Y:S02]  /*11f0*/  LDG.E.U16 R73, desc[UR10][R24.64] ;  /* 0x0000000a18497981 */ /* 0x000764000c1e1500 */
[----:B------:R-:W-:Y:S01]  /*1200*/  LEA.HI.X.SX32 R17, R27, R6, 0x1, P0 ;  /* 0x000000061b117211 */ /* 0x000fe200000f0eff */
[----:B------:R-:W-:Y:S01]  /*1210*/  IMAD R27, R4, 0x4, R29 ;  /* 0x00000004041b7824 */ /* 0x000fe200078e021d */
[----:B------:R-:W-:-:S03]  /*1220*/  LEA R18, P0, R29, R9, 0x1 ;  /* 0x000000091d127211 */ /* 0x000fc600078008ff */
[----:B------:R4:W5:Y:S01]  /*1230*/  LDG.E.U16 R75, desc[UR10][R16.64] ;  /* 0x0000000a104b7981 */ /* 0x000962000c1e1500 */
[C---:B------:R-:W-:Y:S02]  /*1240*/  LEA R31, R4.reuse, R27, 0x2 ;  /* 0x0000001b041f7211 */ /* 0x040fe400078e10ff */
[-C--:B------:R-:W-:Y:S02]  /*1250*/  LEA.HI.X.SX32 R19, R29, R6.reuse, 0x1, P0 ;  /* 0x000000061d137211 */ /* 0x080fe400000f0eff */
[-C--:B0-----:R-:W-:Y:S01]  /*1260*/  LEA R20, P0, R31, R9.reuse, 0x1 ;  /* 0x000000091f147211 */ /* 0x081fe200078008ff */
[C---:B---3--:R-:W-:Y:S01]  /*1270*/  IMAD R25, R4.reuse, 0x4, R31 ;  /* 0x0000000404197824 */ /* 0x048fe200078e021f */
[-C--:B------:R-:W-:Y:S01]  /*1280*/  LEA R26, P1, R27, R9.reuse, 0x1 ;  /* 0x000000091b1a7211 */ /* 0x080fe200078208ff */
[----:B------:R0:W5:Y:S01]  /*1290*/  LDG.E.U16 R76, desc[UR10][R18.64] ;  /* 0x0000000a124c7981 */ /* 0x000162000c1e1500 */
[----:B------:R-:W-:Y:S01]  /*12a0*/  LEA.HI.X.SX32 R21, R31, R6, 0x1, P0 ;  /* 0x000000061f157211 */ /* 0x000fe200000f0eff */
[----:B------:R-:W-:Y:S01]  /*12b0*/  IMAD R29, R4, 0x4, R25 ;  /* 0x00000004041d7824 */ /* 0x000fe200078e0219 */
[----:B------:R-:W-:-:S02]  /*12c0*/  LEA R22, P0, R25, R9, 0x1 ;  /* 0x0000000919167211 */ /* 0x000fc400078008ff */
[-C--:B------:R-:W-:Y:S01]  /*12d0*/  LEA.HI.X.SX32 R27, R27, R6.reuse, 0x1, P1 ;  /* 0x000000061b1b7211 */ /* 0x080fe200008f0eff */
[----:B------:R-:W5:Y:S01]  /*12e0*/  LDG.E.U16 R78, desc[UR10][R20.64] ;  /* 0x0000000a144e7981 */ /* 0x000f62000c1e1500 */
[-C--:B------:R-:W-:Y:S01]  /*12f0*/  LEA.HI.X.SX32 R23, R25, R6.reuse, 0x1, P0 ;  /* 0x0000000619177211 */ /* 0x080fe200000f0eff */
[C---:B------:R-:W-:Y:S01]  /*1300*/  IMAD R25, R4.reuse, 0x4, R29 ;  /* 0x0000000404197824 */ /* 0x040fe200078e021d */
[CC--:B----4-:R-:W-:Y:S01]  /*1310*/  LEA R16, P0, R29.reuse, R9.reuse, 0x1 ;  /* 0x000000091d107211 */ /* 0x0d0fe200078008ff */
[----:B------:R3:W5:Y:S02]  /*1320*/  LDG.E.U16 R77, desc[UR10][R26.64] ;  /* 0x0000000a1a4d7981 */ /* 0x000764000c1e1500 */
[C---:B------:R-:W-:Y:S01]  /*1330*/  IMAD R31, R4.reuse, 0x4, R25 ;  /* 0x00000004041f7824 */ /* 0x040fe200078e0219 */
[----:B------:R-:W-:Y:S01]  /*1340*/  LEA.HI.X.SX32 R17, R29, R6, 0x1, P0 ;  /* 0x000000061d117211 */ /* 0x000fe200000f0eff */
[----:B------:R-:W5:Y:S03]  /*1350*/  LDG.E.U16 R79, desc[UR10][R22.64] ;  /* 0x0000000a164f7981 */ /* 0x000f66000c1e1500 */
[----:B0-----:R-:W-:Y:S01]  /*1360*/  LEA R18, P0, R31, R9, 0x1 ;  /* 0x000000091f127211 */ /* 0x001fe200078008ff */
[----:B------:R0:W5:Y:S01]  /*1370*/  LDG.E.U16 R80, desc[UR10][R16.64] ;  /* 0x0000000a10507981 */ /* 0x000162000c1e1500 */
[----:B---3--:R-:W-:-:S02]  /*1380*/  IMAD R27, R4, 0x4, R31 ;  /* 0x00000004041b7824 */ /* 0x008fc400078e021f */
[-C--:B------:R-:W-:Y:S02]  /*1390*/  LEA.HI.X.SX32 R19, R31, R6.reuse, 0x1, P0 ;  /* 0x000000061f137211 */ /* 0x080fe400000f0eff */
[C---:B------:R-:W-:Y:S01]  /*13a0*/  IMAD R29, R4.reuse, 0x4, R27 ;  /* 0x00000004041d7824 */ /* 0x040fe200078e021b */
[----:B0-----:R-:W0:Y:S01]  /*13b0*/  LDC.64 R16, c[0x0][0x3c0] ;  /* 0x0000f000ff107b82 */ /* 0x001e220000000a00 */
[-C--:B------:R-:W-:Y:S02]  /*13c0*/  LEA R20, P0, R27, R9.reuse, 0x1 ;  /* 0x000000091b147211 */ /* 0x080fe400078008ff */
[C---:B------:R-:W-:Y:S01]  /*13d0*/  IMAD R31, R4.reuse, 0x4, R29 ;  /* 0x00000004041f7824 */ /* 0x040fe200078e021d */
[-C--:B------:R-:W-:Y:S01]  /*13e0*/  LEA R24, P1, R25, R9.reuse, 0x1 ;  /* 0x0000000919187211 */ /* 0x080fe200078208ff */
[----:B------:R3:W5:Y:S01]  /*13f0*/  LDG.E.U16 R18, desc[UR10][R18.64] ;  /* 0x0000000a12127981 */ /* 0x000762000c1e1500 */
[----:B------:R-:W-:Y:S01]  /*1400*/  LEA.HI.X.SX32 R21, R27, R6, 0x1, P0 ;  /* 0x000000061b157211 */ /* 0x000fe200000f0eff */
[----:B------:R-:W-:Y:S01]  /*1410*/  IMAD R4, R4, 0x4, R31 ;  /* 0x0000000404047824 */ /* 0x000fe200078e021f */
[----:B------:R-:W-:-:S04]  /*1420*/  LEA R22, P0, R29, R9, 0x1 ;  /* 0x000000091d167211 */ /* 0x000fc800078008ff */
[-C--:B------:R-:W-:Y:S01]  /*1430*/  LEA.HI.X.SX32 R23, R29, R6.reuse, 0x1, P0 ;  /* 0x000000061d177211 */ /* 0x080fe200000f0eff */
[----:B------:R3:W5:Y:S01]  /*1440*/  LDG.E.U16 R21, desc[UR10][R20.64] ;  /* 0x0000000a14157981 */ /* 0x000762000c1e1500 */
[-C--:B------:R-:W-:Y:S02]  /*1450*/  LEA R28, P0, R4, R9.reuse, 0x1 ;  /* 0x00000009041c7211 */ /* 0x080fe400078008ff */
[----:B------:R-:W-:Y:S01]  /*1460*/  LOP3.LUT R68, R0, 0xff, RZ, 0xc0, !PT ;  /* 0x000000ff00447812 */ /* 0x000fe200078ec0ff */
[----:B------:R3:W5:Y:S01]  /*1470*/  LDG.E.U16 R22, desc[UR10][R22.64] ;  /* 0x0000000a16167981 */ /* 0x000762000c1e1500 */
[-C--:B------:R-:W-:Y:S02]  /*1480*/  LEA.HI.X.SX32 R29, R4, R6.reuse, 0x1, P0 ;  /* 0x00000006041d7211 */ /* 0x080fe400000f0eff */
[----:B------:R-:W-:Y:S02]  /*1490*/  SHF.R.U32.HI R4, RZ, 0x5, R0 ;  /* 0x00000005ff047819 */ /* 0x000fe40000011600 */
[----:B------:R-:W-:Y:S01]  /*14a0*/  ISETP.GE.U32.AND P2, PT, R0, 0x20, PT ;  /* 0x000000200000780c */ /* 0x000fe20003f46070 */
[----:B------:R3:W5:Y:S01]  /*14b0*/  LDG.E.U16 R28, desc[UR10][R28.64] ;  /* 0x0000000a1c1c7981 */ /* 0x000762000c1e1500 */
[-C--:B------:R-:W-:Y:S01]  /*14c0*/  LEA.HI.X.SX32 R25, R25, R6.reuse, 0x1, P1 ;  /* 0x0000000619197211 */ /* 0x080fe200008f0eff */
[----:B0-----:R-:W-:Y:S01]  /*14d0*/  IMAD R16, R16, UR9, RZ ;  /* 0x0000000910107c24 */ /* 0x001fe2000f8e02ff */
[----:B------:R-:W-:Y:S01]  /*14e0*/  R2UR UR5, R4 ;  /* 0x00000000040572ca */ /* 0x000fe200000e0000 */
[----:B--2---:R-:W-:Y:S01]  /*14f0*/  IMAD R4, R68, UR4, RZ ;  /* 0x0000000444047c24 */ /* 0x004fe2000f8e02ff */
[C---:B------:R-:W-:Y:S01]  /*1500*/  LEA R26, P1, R31.reuse, R9, 0x1 ;  /* 0x000000091f1a7211 */ /* 0x040fe200078208ff */
[----:B------:R-:W-:Y:S01]  /*1510*/  IMAD.SHL.U32 R99, R16, 0x2, RZ ;  /* 0x0000000210637824 */ /* 0x000fe200078e00ff */
[----:B------:R-:W-:Y:S01]  /*1520*/  LOP3.LUT R81, R0, 0xc0, RZ, 0xc0, !PT ;  /* 0x000000c000517812 */ /* 0x000fe200078ec0ff */
[C---:B------:R-:W-:Y:S01]  /*1530*/  IMAD.SHL.U32 R98, R4.reuse, 0x2, RZ ;  /* 0x0000000204627824 */ /* 0x040fe200078e00ff */
[----:B------:R-:W-:Y:S01]  /*1540*/  LEA.HI.X.SX32 R27, R31, R6, 0x1, P1 ;  /* 0x000000061f1b7211 */ /* 0x000fe200008f0eff */
[----:B------:R-:W-:Y:S01]  /*1550*/  IMAD.HI R4, R4, 0x2, RZ ;  /* 0x0000000204047827 */ /* 0x000fe200078e02ff */
[----:B------:R-:W-:Y:S01]  /*1560*/  SHF.L.U32 R82, R68, 0x1, RZ ;  /* 0x0000000144527819 */ /* 0x000fe200000006ff */
[----:B------:R3:W5:Y:S01]  /*1570*/  LDG.E.U16 R25, desc[UR10][R24.64] ;  /* 0x0000000a18197981 */ /* 0x000762000c1e1500 */
[----:B------:R-:W-:Y:S01]  /*1580*/  SHF.R.U32.HI R9, RZ, 0x2, R81 ;  /* 0x00000002ff097819 */ /* 0x000fe20000011651 */
[----:B------:R-:W-:Y:S01]  /*1590*/  IMAD.HI R16, R16, 0x2, RZ ;  /* 0x0000000210107827 */ /* 0x000fe200078e02ff */
[----:B-1----:R-:W-:Y:S01]  /*15a0*/  IADD3 R98, P0, P1, R98, R84, R99 ;  /* 0x0000005462627210 */ /* 0x002fe2000791e063 */
[----:B------:R3:W5:Y:S01]  /*15b0*/  LDG.E.U16 R27, desc[UR10][R26.64] ;  /* 0x0000000a1a1b7981 */ /* 0x000762000c1e1500 */
[----:B------:R-:W-:-:S02]  /*15c0*/  R2UR UR7, R70 ;  /* 0x00000000460772ca */ /* 0x000fc400000e0000 */
[----:B------:R-:W-:Y:S02]  /*15d0*/  LOP3.LUT R82, R82, R9, RZ, 0x3c, !PT ;  /* 0x0000000952527212 */ /* 0x000fe400078e3cff */
[----:B------:R-:W-:Y:S01]  /*15e0*/  IADD3.X R99, PT, PT, R4, R85, R16, P0, P1 ;  /* 0x0000005504637210 */ /* 0x000fe200007e2410 */
[----:B------:R-:W-:Y:S10]  /*15f0*/  @P2 BRA `(.L_x_5) ;  /* 0x0000000000182947 */ /* 0x000ff40003800000 */
[----:B------:R-:W-:Y:S01]  /*1600*/  ELECT P0, URZ, PT ;  /* 0x0000000000ff782f */ /* 0x000fe20003800000 */
[----:B------:R-:W-:Y:S01]  /*1610*/  IMAD.MOV.U32 R4, RZ, RZ, 0x1 ;  /* 0x00000001ff047424 */ /* 0x000fe200078e00ff */
[----:B------:R-:W-:Y:S01]  /*1620*/  UMOV UR4, 0x40 ;  /* 0x0000004000047882 */ /* 0x000fe20000000000 */
[----:B------:R-:W-:Y:S01]  /*1630*/  UVIRTCOUNT.DEALLOC.SMPOOL 0x80 ;  /* 0x000000800000784c */ /* 0x000fe20000000000 */
[----:B------:R-:W-:-:S09]  /*1640*/  ULEA UR4, UR8, UR4, 0x18 ;  /* 0x0000000408047291 */ /* 0x000fd2000f8ec0ff */
[----:B------:R0:W-:Y:S03]  /*1650*/  @P0 STS.U8 [UR4], R4 ;  /* 0x00000004ff000988 */ /* 0x0001e60008000004 */
.L_x_5:
[----:B------:R-:W-:Y:S01]  /*1660*/  USHF.L.U32 UR12, UR5, 0x15, URZ ;  /* 0x00000015050c7899 */ /* 0x000fe200080006ff */
[----:B-----5:R1:W-:Y:S01]  /*1670*/  STS.U16 [R82+UR6+0x400], R7 ;  /* 0x0004000752007988 */ /* 0x0203e20008000406 */
[----:B------:R-:W-:Y:S01]  /*1680*/  ULOP3.LUT UR13, UR5, 0x4, URZ, 0xc0, !UPT ;  /* 0x00000004050d7892 */ /* 0x000fe2000f8ec0ff */
[----:B------:R-:W-:Y:S01]  /*1690*/  LOP3.LUT P0, RZ, R0, 0xff, RZ, 0xc0, !PT ;  /* 0x000000ff00ff7812 */ /* 0x000fe2000780c0ff */
[----:B------:R-:W-:Y:S01]  /*16a0*/  ULOP3.LUT UR12, UR12, 0x600000, URZ, 0xc0, !UPT ;  /* 0x006000000c0c7892 */ /* 0x000fe2000f8ec0ff */
[----:B------:R-:W-:Y:S01]  /*16b0*/  IMAD R9, R17, 0x6, RZ ;  /* 0x0000000611097824 */ /* 0x000fe200078e02ff */
[----:B------:R2:W-:Y:S04]  /*16c0*/  STS.U16 [R82+UR6+0x1000], R15 ;  /* 0x0010000f52007988 */ /* 0x0005e80008000406 */
[----:B------:R4:W-:Y:S01]  /*16d0*/  STS.U16 [R82+UR6], R5 ;  /* 0x0000000552007988 */ /* 0x0009e20008000406 */
[----:B------:R-:W-:Y:S01]  /*16e0*/  UIADD3 UR8, UPT, UPT, UR7, UR12, URZ ;  /* 0x0000000c07087290 */ /* 0x000fe2000fffe0ff */
[----:B-1----:R-:W-:-:S02]  /*16f0*/  LOP3.LUT R7, R82, 0x40, RZ, 0x3c, !PT ;  /* 0x0000004052077812 */ /* 0x002fc400078e3cff */
[----:B------:R-:W-:Y:S01]  /*1700*/  STS.U16 [R82+UR6+0x800], R11 ;  /* 0x0008000b52007988 */ /* 0x000fe20008000406 */
[----:B------:R-:W-:Y:S01]  /*1710*/  ULEA UR8, UR13, UR8, 0x5 ;  /* 0x000000080d087291 */ /* 0x000fe2000f8e28ff */
[----:B--2---:R-:W-:Y:S02]  /*1720*/  IMAD R15, R17, 0xa, RZ ;  /* 0x0000000a110f7824 */ /* 0x004fe400078e02ff */
[----:B------:R-:W-:Y:S01]  /*1730*/  STS.U16 [R82+UR6+0xc00], R13 ;  /* 0x000c000d52007988 */ /* 0x000fe20008000406 */
[-C--:B------:R-:W-:Y:S01]  /*1740*/  IADD3 R228, P5, PT, R9, R98.reuse, RZ ;  /* 0x0000006209e47210 */ /* 0x080fe20007fbe0ff */
[C---:B----4-:R-:W-:Y:S01]  /*1750*/  IMAD R5, R17.reuse, 0x3, RZ ;  /* 0x0000000311057824 */ /* 0x050fe200078e02ff */
[----:B------:R-:W-:Y:S01]  /*1760*/  VOTEU.ALL UP0, P0 ;  /* 0x0000000000ff7886 */ /* 0x000fe20000000000 */
[----:B------:R-:W-:Y:S04]  /*1770*/  STS.U16 [R82+UR6+0x1400], R33 ;  /* 0x0014002152007988 */ /* 0x000fe80008000406 */
        /* <DEDUP_REMOVED lines=23> */
[----:B------:R1:W-:Y:S04]  /*18f0*/  STS.U16 [R82+UR6+0x7400], R25 ;  /* 0x0074001952007988 */ /* 0x0003e80008000406 */
[----:B------:R2:W-:Y:S04]  /*1900*/  STS.U16 [R82+UR6+0x7800], R21 ;  /* 0x0078001552007988 */ /* 0x0005e80008000406 */
[----:B------:R-:W-:Y:S01]  /*1910*/  STS.U16 [R82+UR6+0x7c00], R27 ;  /* 0x007c001b52007988 */ /* 0x000fe20008000406 */
[C---:B------:R-:W-:Y:S01]  /*1920*/  IMAD R31, R17.reuse, 0x12, RZ ;  /* 0x00000012111f7824 */ /* 0x040fe200078e02ff */
[----:B------:R-:W-:Y:S01]  /*1930*/  UMOV UR14, 0x1 ;  /* 0x00000001000e7882 */ /* 0x000fe20000000000 */
[C---:B---3--:R-:W-:Y:S01]  /*1940*/  IMAD R19, R17.reuse, 0xb, RZ ;  /* 0x0000000b11137824 */ /* 0x048fe200078e02ff */
[----:B------:R-:W-:Y:S01]  /*1950*/  STS.U16 [R7+UR6+0x200], R2 ;  /* 0x0002000207007988 */ /* 0x000fe20008000406 */
[C---:B-1----:R-:W-:Y:S01]  /*1960*/  IMAD R25, R17.reuse, 0xe, RZ ;  /* 0x0000000e11197824 */ /* 0x042fe200078e02ff */
[----:B------:R-:W1:Y:S01]  /*1970*/  LDC R84, c[0x0][0x3f0] ;  /* 0x0000fc00ff547b82 */ /* 0x000e620000000800 */
[C---:B--2---:R-:W-:Y:S01]  /*1980*/  IMAD R21, R17.reuse, 0xc, RZ ;  /* 0x0000000c11157824 */ /* 0x044fe200078e02ff */
[----:B------:R-:W-:Y:S01]  /*1990*/  STS.U16 [R7+UR6+0x600], R8 ;  /* 0x0006000807007988 */ /* 0x000fe20008000406 */
[----:B------:R-:W-:Y:S01]  /*19a0*/  UIADD3 UR4, UPT, UPT, UR6, 0x14000, URZ ;  /* 0x0001400006047890 */ /* 0x000fe2000fffe0ff */
[----:B------:R-:W-:Y:S01]  /*19b0*/  IMAD R23, R17, 0xd, RZ ;  /* 0x0000000d11177824 */ /* 0x000fe200078e02ff */
[----:B------:R-:W-:Y:S01]  /*19c0*/  VOTEU.ALL UP1, P0 ;  /* 0x0000000000ff7886 */ /* 0x000fe20000020000 */
[----:B------:R-:W-:Y:S02]  /*19d0*/  STS.U16 [R7+UR6+0xa00], R10 ;  /* 0x000a000a07007988 */ /* 0x000fe40008000406 */
[----:B------:R-:W2:Y:S02]  /*19e0*/  LDC R167, c[0x0][0x3c4] ;  /* 0x0000f100ffa77b82 */ /* 0x000ea40000000800 */
        /* <DEDUP_REMOVED lines=28> */
[----:B------:R3:W-:Y:S01]  /*1bb0*/  STS.U16 [R7+UR6+0x7e00], R28 ;  /* 0x007e001c07007988 */ /* 0x0007e20008000406 */
[----:B------:R-:W-:Y:S01]  /*1bc0*/  STTM.16dp32bit_t0_t15.x64 tmem[UR8], RZ ;  /* 0x000000ff000079ed */ /* 0x000fe20008b00008 */
[----:B------:R-:W-:Y:S01]  /*1bd0*/  STTM.16dp32bit_t16_t31.x64 tmem[UR8+0x40], RZ ;  /* 0x000040ff000079ed */ /* 0x000fe20008b20008 */
[----:B------:R-:W4:Y:S01]  /*1be0*/  FENCE.VIEW.ASYNC.T ;  /* 0x00000000000073c6 */ /* 0x000f220000000200 */
[-C--:B------:R-:W-:Y:S01]  /*1bf0*/  IADD3 R226, P4, PT, R15, R98.reuse, RZ ;  /* 0x000000620fe27210 */ /* 0x080fe20007f9e0ff */
[----:B------:R-:W-:Y:S01]  /*1c00*/  IMAD R11, R17, 0x7, RZ ;  /* 0x00000007110b7824 */ /* 0x000fe200078e02ff */
[-C--:B------:R-:W-:Y:S01]  /*1c10*/  LEA.HI.X.SX32 R229, R5, R99.reuse, 0x1, P5 ;  /* 0x0000006305e57211 */ /* 0x080fe200028f0eff */
[----:B---3--:R-:W-:Y:S01]  /*1c20*/  IMAD R7, R17, 0x5, RZ ;  /* 0x0000000511077824 */ /* 0x008fe200078e02ff */
[-C--:B------:R-:W-:Y:S01]  /*1c30*/  IADD3 R224, P3, PT, R21, R98.reuse, RZ ;  /* 0x0000006215e07210 */ /* 0x080fe20007f7e0ff */
[----:B------:R-:W-:Y:S01]  /*1c40*/  IMAD R35, R17, 0x14, RZ ;  /* 0x0000001411237824 */ /* 0x000fe200078e02ff */
[-C--:B------:R-:W-:Y:S01]  /*1c50*/  IADD3 R222, P5, PT, R25, R98.reuse, RZ ;  /* 0x0000006219de7210 */ /* 0x080fe20007fbe0ff */
[----:B------:R-:W-:Y:S01]  /*1c60*/  IMAD R39, R17, 0x16, RZ ;  /* 0x0000001611277824 */ /* 0x000fe200078e02ff */
[-C--:B------:R-:W-:Y:S01]  /*1c70*/  LEA.HI.X.SX32 R227, R7, R99.reuse, 0x1, P4 ;  /* 0x0000006307e37211 */ /* 0x080fe200020f0eff */
[----:B------:R-:W-:Y:S01]  /*1c80*/  IMAD R13, R17, 0x9, RZ ;  /* 0x00000009110d7824 */ /* 0x000fe200078e02ff */
[-C--:B------:R-:W-:Y:S01]  /*1c90*/  IADD3 R220, P4, PT, R31, R98.reuse, RZ ;  /* 0x000000621fdc7210 */ /* 0x080fe20007f9e0ff */
[----:B------:R-:W-:Y:S01]  /*1ca0*/  IMAD R43, R17, 0x18, RZ ;  /* 0x00000018112b7824 */ /* 0x000fe200078e02ff */
[-C--:B------:R-:W-:Y:S01]  /*1cb0*/  LEA.HI.X.SX32 R225, R9, R99.reuse, 0x1, P3 ;  /* 0x0000006309e17211 */ /* 0x080fe200018f0eff */
[----:B------:R-:W-:Y:S01]  /*1cc0*/  IMAD R47, R17, 0x1a, RZ ;  /* 0x0000001a112f7824 */ /* 0x000fe200078e02ff */
[----:B------:R-:W-:Y:S01]  /*1cd0*/  IADD3 R218, P3, PT, R35, R98, RZ ;  /* 0x0000006223da7210 */ /* 0x000fe20007f7e0ff */
[----:B------:R-:W-:Y:S01]  /*1ce0*/  IMAD R51, R17, 0x1c, RZ ;  /* 0x0000001c11337824 */ /* 0x000fe200078e02ff */
[----:B------:R-:W-:-:S02]  /*1cf0*/  LEA.HI.X.SX32 R223, R11, R99, 0x1, P5 ;  /* 0x000000630bdf7211 */ /* 0x000fc400028f0eff */
[----:B------:R-:W-:Y:S01]  /*1d00*/  IADD3 R216, P5, PT, R39, R98, RZ ;  /* 0x0000006227d87210 */ /* 0x000fe20007fbe0ff */
[----:B------:R-:W-:Y:S01]  /*1d10*/  IMAD R55, R17, 0x1e, RZ ;  /* 0x0000001e11377824 */ /* 0x000fe200078e02ff */
[----:B------:R-:W-:Y:S01]  /*1d20*/  LEA.HI.X.SX32 R221, R13, R99, 0x1, P4 ;  /* 0x000000630ddd7211 */ /* 0x000fe200020f0eff */
[----:B------:R-:W-:-:S04]  /*1d30*/  @!UP0 UIADD3 UR16, UPT, UPT, -UR14, 0x100000, URZ ;  /* 0x001000000e108890 */ /* 0x000fc8000fffe1ff */
[----:B------:R-:W-:Y:S02]  /*1d40*/  @!UP0 USHF.L.U32 UR17, UR16, 0xb, URZ ;  /* 0x0000000b10118899 */ /* 0x000fe400080006ff */
[----:B------:R-:W-:Y:S01]  /*1d50*/  @!UP0 USHF.L.U32 UR16, UR16, 0x1, URZ ;  /* 0x0000000110108899 */ /* 0x000fe200080006ff */
[----:B----4-:R-:W-:Y:S01]  /*1d60*/  BAR.SYNC.DEFER_BLOCKING 0x0 ;  /* 0x0000000000007b1d */ /* 0x010fe20000010000 */
[-C--:B------:R-:W-:Y:S01]  /*1d70*/  IADD3 R214, P4, PT, R43, R98.reuse, RZ ;  /* 0x000000622bd67210 */ /* 0x080fe20007f9e0ff */
[----:B------:R-:W-:Y:S01]  /*1d80*/  IMAD R205, R17, 0x24, RZ ;  /* 0x0000002411cd7824 */ /* 0x000fe200078e02ff */
[-C--:B------:R-:W-:Y:S01]  /*1d90*/  LEA.HI.X.SX32 R219, R15, R99.reuse, 0x1, P3 ;  /* 0x000000630fdb7211 */ /* 0x080fe200018f0eff */
[----:B------:R-:W-:Y:S01]  /*1da0*/  IMAD R203, R17, 0x26, RZ ;  /* 0x0000002611cb7824 */ /* 0x000fe200078e02ff */
[-C--:B------:R-:W-:Y:S02]  /*1db0*/  IADD3 R212, P3, PT, R47, R98.reuse, RZ ;  /* 0x000000622fd47210 */ /* 0x080fe40007f7e0ff */
[-C--:B------:R-:W-:Y:S01]  /*1dc0*/  LEA.HI.X.SX32 R217, R19, R99.reuse, 0x1, P5 ;  /* 0x0000006313d97211 */ /* 0x080fe200028f0eff */
        /* <DEDUP_REMOVED lines=12> */
[-C--:B------:R-:W-:Y:S01]  /*1e90*/  IADD3 R202, P5, PT, R203, R98.reuse, RZ ;  /* 0x00000062cbca7210 */ /* 0x080fe20007fbe0ff */
[----:B------:R-:W-:Y:S01]  /*1ea0*/  IMAD R29, R17, 0x11, RZ ;  /* 0x00000011111d7824 */ /* 0x000fe200078e02ff */
[-C--:B------:R-:W-:Y:S01]  /*1eb0*/  LEA.HI.X.SX32 R209, R27, R99.reuse, 0x1, P4 ;  /* 0x000000631bd17211 */ /* 0x080fe200020f0eff */
[----:B------:R-:W-:Y:S01]  /*1ec0*/  IMAD R193, R17, 0x30, RZ ;  /* 0x0000003011c17824 */ /* 0x000fe200078e02ff */
[-C--:B------:R-:W-:Y:S01]  /*1ed0*/  IADD3 R200, P4, PT, R201, R98.reuse, RZ ;  /* 0x00000062c9c87210 */ /* 0x080fe20007f9e0ff */
[----:B------:R-:W-:Y:S01]  /*1ee0*/  IMAD R199, R17, 0x2a, RZ ;  /* 0x0000002a11c77824 */ /* 0x000fe200078e02ff */
[-C--:B------:R-:W-:Y:S01]  /*1ef0*/  IADD3 R206, P2, PT, R207, R98.reuse, RZ ;  /* 0x00000062cfce7210 */ /* 0x080fe20007f5e0ff */
[----:B------:R-:W3:Y:S02]  /*1f00*/  FENCE.VIEW.ASYNC.S ;  /* 0x00000000000073c6 */ /* 0x000ee40000000000 */
[----:B---3--:R3:W4:Y:S01]  /*1f10*/  @!UP1 SYNCS.EXCH.64 URZ, [UR4], UR16 ;  /* 0x0000001004ff95b2 */ /* 0x0087220008000100 */
        /* <DEDUP_REMOVED lines=10> */
[-C--:B------:R-:W-:Y:S01]  /*1fc0*/  LEA.HI.X.SX32 R207, R29, R99.reuse, 0x1, P2 ;  /* 0x000000631dcf7211 */ /* 0x080fe200010f0eff */
[----:B------:R-:W-:Y:S01]  /*1fd0*/  IMAD R191, R17, 0x32, RZ ;  /* 0x0000003211bf7824 */ /* 0x000fe200078e02ff */
[-C--:B------:R-:W-:Y:S01]  /*1fe0*/  IADD3 R192, P4, PT, R193, R98.reuse, RZ ;  /* 0x00000062c1c07210 */ /* 0x080fe20007f9e0ff */
[----:B------:R-:W-:Y:S01]  /*1ff0*/  IMAD R49, R17, 0x1b, RZ ;  /* 0x0000001b11317824 */ /* 0x000fe200078e02ff */
[-C--:B------:R-:W-:Y:S01]  /*2000*/  IADD3 R198, P2, PT, R199, R98.reuse, RZ ;  /* 0x00000062c7c67210 */ /* 0x080fe20007f5e0ff */
[----:B------:R-:W-:Y:S01]  /*2010*/  IMAD R179, R17, 0x3c, RZ ;  /* 0x0000003c11b37824 */ /* 0x000fe200078e02ff */
[----:B------:R-:W-:Y:S01]  /*2020*/  LEA.HI.X.SX32 R197, R39, R99, 0x1, P3 ;  /* 0x0000006327c57211 */ /* 0x000fe200018f0eff */
[----:B------:R-:W-:Y:S01]  /*2030*/  IMAD R177, R17, 0x3e, RZ ;  /* 0x0000003e11b17824 */ /* 0x000fe200078e02ff */
[----:B------:R-:W-:-:S02]  /*2040*/  IADD3 R188, P3, PT, R189, R98, RZ ;  /* 0x00000062bdbc7210 */ /* 0x000fc40007f7e0ff */
[-C--:B------:R-:W-:Y:S02]  /*2050*/  LEA.HI.X.SX32 R195, R41, R99.reuse, 0x1, P5 ;  /* 0x0000006329c37211 */ /* 0x080fe400028f0eff */
[-C--:B------:R-:W-:Y:S01]  /*2060*/  IADD3 R186, P5, PT, R187, R98.reuse, RZ ;  /* 0x00000062bbba7210 */ /* 0x080fe20007fbe0ff */
[----:B------:R-:W-:Y:S01]  /*2070*/  IMAD R45, R17, 0x19, RZ ;  /* 0x00000019112d7824 */ /* 0x000fe200078e02ff */
[-C--:B------:R-:W-:Y:S01]  /*2080*/  LEA.HI.X.SX32 R193, R43, R99.reuse, 0x1, P4 ;  /* 0x000000632bc17211 */ /* 0x080fe200020f0eff */
[----:B------:R-:W-:Y:S01]  /*2090*/  IMAD R181, R17, 0x3a, RZ ;  /* 0x0000003a11b57824 */ /* 0x000fe200078e02ff */
[----:B------:R-:W-:Y:S02]  /*20a0*/  LEA.HI.X.SX32 R199, R37, R99, 0x1, P2 ;  /* 0x0000006325c77211 */ /* 0x000fe400010f0eff */
[-C--:B------:R-:W-:Y:S01]  /*20b0*/  IADD3 R182, P4, PT, R183, R98.reuse, RZ ;  /* 0x00000062b7b67210 */ /* 0x080fe20007f9e0ff */
[----:B------:R-:W-:Y:S01]  /*20c0*/  IMAD R57, R17, 0x1f, RZ ;  /* 0x0000001f11397824 */ /* 0x000fe200078e02ff */
[----:B------:R-:W-:-:S02]  /*20d0*/  IADD3 R190, P2, PT, R191, R98, RZ ;  /* 0x00000062bfbe7210 */ /* 0x000fc40007f5e0ff */
[-C--:B------:R-:W-:Y:S02]  /*20e0*/  LEA.HI.X.SX32 R189, R47, R99.reuse, 0x1, P3 ;  /* 0x000000632fbd7211 */ /* 0x080fe400018f0eff */
[-C--:B------:R-:W-:Y:S02]  /*20f0*/  IADD3 R178, P3, PT, R179, R98.reuse, RZ ;  /* 0x00000062b3b27210 */ /* 0x080fe40007f7e0ff */
[-C--:B------:R-:W-:Y:S01]  /*2100*/  LEA.HI.X.SX32 R187, R49, R99.reuse, 0x1, P5 ;  /* 0x0000006331bb7211 */ /* 0x080fe200028f0eff */
[----:B--2---:R-:W-:Y:S01]  /*2110*/  IMAD.SHL.U32 R77, R167, 0x10, RZ ;  /* 0x00000010a74d7824 */ /* 0x004fe200078e00ff */
[----:B------:R-:W-:Y:S01]  /*2120*/  IADD3 R176, P5, PT, R177, R98, RZ ;  /* 0x00000062b1b07210 */ /* 0x000fe20007fbe0ff */
[----:B------:R-:W-:Y:S01]  /*2130*/  IMAD R53, R17, 0x1d, RZ ;  /* 0x0000001d11357824 */ /* 0x000fe200078e02ff */
[----:B-1----:R-:W-:Y:S01]  /*2140*/  ISETP.GT.AND P1, PT, R84, RZ, PT ;  /* 0x000000ff5400720c */ /* 0x002fe20003f24270 */
[----:B------:R-:W-:Y:S01]  /*2150*/  IMAD.SHL.U32 R79, R167, 0x2, RZ ;  /* 0x00000002a74f7824 */ /* 0x000fe200078e00ff */
[-C--:B------:R-:W-:Y:S01]  /*2160*/  LEA.HI.X.SX32 R183, R51, R99.reuse, 0x1, P4 ;  /* 0x0000006333b77211 */ /* 0x080fe200020f0eff */
[----:B------:R-:W-:Y:S01]  /*2170*/  IMAD.SHL.U32 R89, R167, 0x4, RZ ;  /* 0x00000004a7597824 */ /* 0x000fe200078e00ff */
[----:B------:R-:W-:-:S02]  /*2180*/  LEA.HI.X.SX32 R191, R45, R99, 0x1, P2 ;  /* 0x000000632dbf7211 */ /* 0x000fc400010f0eff */
[CC--:B------:R-:W-:Y:S01]  /*2190*/  LEA R96, P4, R167.reuse, R98.reuse, 0x5 ;  /* 0x00000062a7607211 */ /* 0x0c0fe200078828ff */
[----:B------:R-:W-:Y:S01]  /*21a0*/  IMAD.SHL.U32 R95, R167, 0x8, RZ ;  /* 0x00000008a75f7824 */ /* 0x000fe200078e00ff */
[-C--:B------:R-:W-:Y:S02]  /*21b0*/  IADD3 R180, P2, PT, R181, R98.reuse, RZ ;  /* 0x00000062b5b47210 */ /* 0x080fe40007f5e0ff */
[-C--:B------:R-:W-:Y:S02]  /*21c0*/  LEA.HI.X.SX32 R179, R55, R99.reuse, 0x1, P3 ;  /* 0x0000006337b37211 */ /* 0x080fe400018f0eff */
[-C--:B------:R-:W-:Y:S02]  /*21d0*/  LEA R90, P3, R167, R98.reuse, 0x3 ;  /* 0x00000062a75a7211 */ /* 0x080fe400078618ff */
[----:B------:R-:W-:Y:S02]  /*21e0*/  LEA.HI.X.SX32 R177, R57, R99, 0x1, P5 ;  /* 0x0000006339b17211 */ /* 0x000fe400028f0eff */
[----:B------:R-:W-:-:S02]  /*21f0*/  LEA R88, P5, R167, R98, 0x4 ;  /* 0x00000062a7587211 */ /* 0x000fc400078a20ff */
[-C--:B------:R-:W-:Y:S02]  /*2200*/  LEA.HI.X.SX32 R97, R77, R99.reuse, 0x1, P4 ;  /* 0x000000634d617211 */ /* 0x080fe400020f0eff */
[----:B------:R-:W-:Y:S02]  /*2210*/  LEA.HI.X.SX32 R181, R53, R99, 0x1, P2 ;  /* 0x0000006335b57211 */ /* 0x000fe400010f0eff */
[----:B------:R-:W-:Y:S02]  /*2220*/  IADD3 R94, P4, PT, R79, R98, RZ ;  /* 0x000000624f5e7210 */ /* 0x000fe40007f9e0ff */
[----:B------:R-:W-:Y:S01]  /*2230*/  PRMT R2, RZ, 0x7610, R2 ;  /* 0x00007610ff027816 */ /* 0x000fe20000000002 */
[----:B----4-:R-:W-:Y:S01]  /*2240*/  BAR.SYNC.DEFER_BLOCKING 0x0 ;  /* 0x0000000000007b1d */ /* 0x010fe20000010000 */
[----:B------:R-:W-:Y:S02]  /*2250*/  PRMT R10, RZ, 0x7610, R10 ;  /* 0x00007610ff0a7816 */ /* 0x000fe4000000000a */
[----:B------:R-:W-:-:S02]  /*2260*/  PRMT R18, RZ, 0x7610, R18 ;  /* 0x00007610ff127816 */ /* 0x000fc40000000012 */
[----:B------:R-:W-:Y:S02]  /*2270*/  PRMT R26, RZ, 0x7610, R26 ;  /* 0x00007610ff1a7816 */ /* 0x000fe4000000001a */
[----:B------:R-:W-:Y:S02]  /*2280*/  LEA R92, P2, R167, R98, 0x2 ;  /* 0x00000062a75c7211 */ /* 0x000fe400078410ff */
[-C--:B------:R-:W-:Y:S02]  /*2290*/  LEA.HI.X.SX32 R91, R89, R99.reuse, 0x1, P3 ;  /* 0x00000063595b7211 */ /* 0x080fe400018f0eff */
[----:B------:R-:W-:Y:S02]  /*22a0*/  PRMT R75, RZ, 0x7610, R75 ;  /* 0x00007610ff4b7816 */ /* 0x000fe4000000004b */
[----:B------:R-:W-:Y:S02]  /*22b0*/  LEA.HI.X.SX32 R89, R95, R99, 0x1, P5 ;  /* 0x000000635f597211 */ /* 0x000fe400028f0eff */
[----:B------:R-:W-:-:S02]  /*22c0*/  PRMT R17, RZ, 0x7610, R17 ;  /* 0x00007610ff117816 */ /* 0x000fc40000000011 */
[----:B------:R-:W-:Y:S02]  /*22d0*/  PRMT R65, RZ, 0x7610, R65 ;  /* 0x00007610ff417816 */ /* 0x000fe40000000041 */
[----:B------:R-:W-:Y:S02]  /*22e0*/  PRMT R73, RZ, 0x7610, R73 ;  /* 0x00007610ff497816 */ /* 0x000fe40000000049 */
[----:B0-----:R-:W-:Y:S02]  /*22f0*/  PRMT R4, RZ, 0x7610, R4 ;  /* 0x00007610ff047816 */ /* 0x001fe40000000004 */
[----:B------:R-:W-:Y:S01]  /*2300*/  PRMT R12, RZ, 0x7610, R12 ;  /* 0x00007610ff0c7816 */ /* 0x000fe2000000000c */
[----:B------:R-:W2:Y:S01]  /*2310*/  @P1 LDG.E.U16 R2, desc[UR10][R98.64] ;  /* 0x0000000a62021981 */ /* 0x000ea2000c1e1500 */
[----:B------:R-:W-:Y:S02]  /*2320*/  PRMT R20, RZ, 0x7610, R20 ;  /* 0x00007610ff147816 */ /* 0x000fe40000000014 */
[----:B------:R-:W-:Y:S01]  /*2330*/  PRMT R28, RZ, 0x7610, R28 ;  /* 0x00007610ff1c7816 */ /* 0x000fe2000000001c */
[----:B------:R-:W4:Y:S01]  /*2340*/  @P1 LDG.E.U16 R10, desc[UR10][R88.64] ;  /* 0x0000000a580a1981 */ /* 0x000f22000c1e1500 */
[----:B------:R-:W-:-:S02]  /*2350*/  LEA.HI.X.SX32 R95, R167, R99, 0x1, P4 ;  /* 0x00000063a75f7211 */ /* 0x000fc400020f0eff */
[----:B------:R-:W-:Y:S01]  /*2360*/  PRMT R59, RZ, 0x7610, R59 ;  /* 0x00007610ff3b7816 */ /* 0x000fe2000000003b */
[----:B------:R-:W4:Y:S01]  /*2370*/  @P1 LDG.E.U16 R18, desc[UR10][R96.64] ;  /* 0x0000000a60121981 */ /* 0x000f22000c1e1500 */
[----:B------:R-:W-:Y:S02]  /*2380*/  PRMT R67, RZ, 0x7610, R67 ;  /* 0x00007610ff437816 */ /* 0x000fe40000000043 */
[----:B------:R-:W-:Y:S01]  /*2390*/  PRMT R83, RZ, 0x7610, R83 ;  /* 0x00007610ff537816 */ /* 0x000fe20000000053 */
[----:B------:R-:W4:Y:S01]  /*23a0*/  @P1 LDG.E.U16 R26, desc[UR10][R192.64] ;  /* 0x0000000ac01a1981 */ /* 0x000f22000c1e1500 */
[----:B------:R-:W-:Y:S02]  /*23b0*/  PRMT R101, RZ, 0x7610, R101 ;  /* 0x00007610ff657816 */ /* 0x000fe40000000065 */
[----:B------:R-:W-:Y:S01]  /*23c0*/  LEA.HI.X.SX32 R93, R79, R99, 0x1, P2 ;  /* 0x000000634f5d7211 */ /* 0x000fe200010f0eff */
[----:B------:R-:W4:Y:S01]  /*23d0*/  @P1 LDG.E.U16 R75, desc[UR10][R190.64] ;  /* 0x0000000abe4b1981 */ /* 0x000f22000c1e1500 */
[----:B------:R-:W-:-:S02]  /*23e0*/  PRMT R6, RZ, 0x7610, R6 ;  /* 0x00007610ff067816 */ /* 0x000fc40000000006 */
[----:B------:R-:W-:Y:S01]  /*23f0*/  PRMT R14, RZ, 0x7610, R14 ;  /* 0x00007610ff0e7816 */ /* 0x000fe2000000000e */
[----:B------:R-:W4:Y:S01]  /*2400*/  @P1 LDG.E.U16 R17, desc[UR10][R94.64] ;  /* 0x0000000a5e111981 */ /* 0x000f22000c1e1500 */
[----:B------:R-:W-:Y:S02]  /*2410*/  PRMT R22, RZ, 0x7610, R22 ;  /* 0x00007610ff167816 */ /* 0x000fe40000000016 */
[----:B------:R-:W-:Y:S01]  /*2420*/  PRMT R30, RZ, 0x7610, R30 ;  /* 0x00007610ff1e7816 */ /* 0x000fe2000000001e */
[----:B------:R-:W4:Y:S01]  /*2430*/  @P1 LDG.E.U16 R65, desc[UR10][R220.64] ;  /* 0x0000000adc411981 */ /* 0x000f22000c1e1500 */
[----:B------:R-:W-:Y:S02]  /*2440*/  PRMT R61, RZ, 0x7610, R61 ;  /* 0x00007610ff3d7816 */ /* 0x000fe4000000003d */
[----:B------:R-:W-:Y:S01]  /*2450*/  PRMT R69, RZ, 0x7610, R69 ;  /* 0x00007610ff457816 */ /* 0x000fe20000000045 */
        /* <DEDUP_REMOVED lines=15> */
[----:B------:R-:W4:Y:S04]  /*2550*/  @P1 LDG.E.U16 R59, desc[UR10][R228.64] ;  /* 0x0000000ae43b1981 */ /* 0x000f28000c1e1500 */
        /* <DEDUP_REMOVED lines=18> */
[----:B------:R-:W4:Y:S01]  /*2680*/  @P1 LDG.E.U16 R5, desc[UR10][R176.64] ;  /* 0x0000000ab0051981 */ /* 0x000f22000c1e1500 */
[----:B------:R-:W-:Y:S01]  /*2690*/  LOP3.LUT R34, R0, 0x3f, RZ, 0xc0, !PT ;  /* 0x0000003f00227812 */ /* 0x000fe200078ec0ff */
[----:B---3--:R-:W-:-:S04]  /*26a0*/  @!UP0 UIADD3 UR16, UPT, UPT, -UR14, 0x100000, URZ ;  /* 0x001000000e108890 */ /* 0x008fc8000fffe1ff */
[----:B------:R-:W-:Y:S02]  /*26b0*/  @!UP0 USHF.L.U32 UR17, UR16, 0xb, URZ ;  /* 0x0000000b10118899 */ /* 0x000fe400080006ff */
[----:B------:R-:W-:Y:S01]  /*26c0*/  @!UP0 USHF.L.U32 UR16, UR16, 0x1, URZ ;  /* 0x0000000110108899 */ /* 0x000fe200080006ff */
[----:B------:R-:W-:Y:S01]  /*26d0*/  IMAD R81, R81, 0x20, R34 ;  /* 0x0000002051517824 */ /* 0x000fe200078e0222 */
[----:B------:R-:W-:-:S04]  /*26e0*/  VOTEU.ALL UP1, P0 ;  /* 0x0000000000ff7886 */ /* 0x000fc80000020000 */
[----:B------:R-:W-:Y:S01]  /*26f0*/  SHF.L.U32 R81, R81, 0x1, RZ ;  /* 0x0000000151517819 */ /* 0x000fe200000006ff */
[----:B------:R-:W-:Y:S02]  /*2700*/  UIADD3 UR9, UPT, UPT, UR7, 0x100000, URZ ;  /* 0x0010000007097890 */ /* 0x000fe4000fffe0ff */
[----:B------:R-:W-:-:S04]  /*2710*/  @!UP0 UIADD3 UR14, UPT, UPT, -UR14, 0x100000, URZ ;  /* 0x001000000e0e8890 */ /* 0x000fc8000fffe1ff */
[----:B------:R-:W-:Y:S02]  /*2720*/  @!UP0 USHF.L.U32 UR15, UR14, 0xb, URZ ;  /* 0x0000000b0e0f8899 */ /* 0x000fe400080006ff */
[----:B------:R-:W-:Y:S01]  /*2730*/  @!UP0 USHF.L.U32 UR14, UR14, 0x1, URZ ;  /* 0x000000010e0e8899 */ /* 0x000fe200080006ff */
[C---:B------:R-:W-:Y:S01]  /*2740*/  LOP3.LUT R80, R81.reuse, 0x10, RZ, 0x3c, !PT ;  /* 0x0000001051507812 */ /* 0x040fe200078e3cff */
[----:B------:R0:W1:Y:S01]  /*2750*/  @!UP1 SYNCS.EXCH.64 URZ, [UR6+0x14008], UR16 ;  /* 0x0140081006ff95b2 */ /* 0x0000620008000100 */
[C---:B------:R-:W-:Y:S02]  /*2760*/  LOP3.LUT R79, R81.reuse, 0x20, RZ, 0x3c, !PT ;  /* 0x00000020514f7812 */ /* 0x040fe400078e3cff */
[C---:B------:R-:W-:Y:S02]  /*2770*/  LOP3.LUT R78, R81.reuse, 0x30, RZ, 0x3c, !PT ;  /* 0x00000030514e7812 */ /* 0x040fe400078e3cff */
[----:B------:R-:W-:Y:S02]  /*2780*/  ISETP.EQ.U32.AND P6, PT, RZ, UR5, P1 ;  /* 0x00000005ff007c0c */ /* 0x000fe40008fc2070 */
[----:B------:R-:W-:-:S02]  /*2790*/  LOP3.LUT R77, R81, 0x40, RZ, 0x3c, !PT ;  /* 0x00000040514d7812 */ /* 0x000fc400078e3cff */
[C---:B------:R-:W-:Y:S01]  /*27a0*/  LOP3.LUT R76, R81.reuse, 0x50, RZ, 0x3c, !PT ;  /* 0x00000050514c7812 */ /* 0x040fe200078e3cff */
[----:B0-----:R-:W-:Y:S01]  /*27b0*/  UIADD3 UR16, UPT, UPT, UR12, UR9, URZ ;  /* 0x000000090c107290 */ /* 0x001fe2000fffe0ff */
[C---:B------:R-:W-:Y:S01]  /*27c0*/  LOP3.LUT R74, R81.reuse, 0x70, RZ, 0x3c, !PT ;  /* 0x00000070514a7812 */ /* 0x040fe200078e3cff */
[----:B------:R-:W-:Y:S02]  /*27d0*/  VOTEU.ALL UP1, P0 ;  /* 0x0000000000ff7886 */ /* 0x000fe40000020000 */
[----:B------:R-:W-:Y:S01]  /*27e0*/  ULEA UR16, UR13, UR16, 0x2 ;  /* 0x000000100d107291 */ /* 0x000fe2000f8e10ff */
[----:B--2---:R-:W-:Y:S04]  /*27f0*/  STS.U16 [R81+UR6+0x8000], R2 ;  /* 0x0080000251007988 */ /* 0x004fe80008000406 */
[----:B----4-:R-:W-:Y:S04]  /*2800*/  STS.U16 [R81+UR6+0x8400], R10 ;  /* 0x0084000a51007988 */ /* 0x010fe80008000406 */
[----:B------:R-:W-:Y:S04]  /*2810*/  STS.U16 [R81+UR6+0x8800], R18 ;  /* 0x0088001251007988 */ /* 0x000fe80008000406 */
[----:B------:R-:W-:Y:S04]  /*2820*/  STS.U16 [R81+UR6+0x8c00], R26 ;  /* 0x008c001a51007988 */ /* 0x000fe80008000406 */
[----:B------:R0:W-:Y:S04]  /*2830*/  STS.U16 [R80+UR6+0x8c80], R75 ;  /* 0x008c804b50007988 */ /* 0x0001e80008000406 */
[----:B------:R-:W-:Y:S04]  /*2840*/  STS.U16 [R80+UR6+0x8080], R17 ;  /* 0x0080801150007988 */ /* 0x000fe80008000406 */
[----:B------:R-:W-:Y:S01]  /*2850*/  STS.U16 [R80+UR6+0x8480], R65 ;  /* 0x0084804150007988 */ /* 0x000fe20008000406 */
[----:B0-----:R-:W-:-:S03]  /*2860*/  LOP3.LUT R75, R81, 0x60, RZ, 0x3c, !PT ;  /* 0x00000060514b7812 */ /* 0x001fc600078e3cff */
        /* <DEDUP_REMOVED lines=16> */
[----:B------:R2:W-:Y:S04]  /*2970*/  STS.U16 [R76+UR6+0x8e80], R103 ;  /* 0x008e80674c007988 */ /* 0x0005e80008000406 */
[----:B------:R2:W-:Y:S01]  /*2980*/  STS.U16 [R75+UR6+0x8300], R8 ;  /* 0x008300084b007988 */ /* 0x0005e20008000406 */
[----:B0-----:R-:W-:-:S03]  /*2990*/  IMAD.U32 R69, RZ, RZ, UR6 ;  /* 0x00000006ff457e24 */ /* 0x001fc6000f8e00ff */
[----:B------:R2:W-:Y:S04]  /*29a0*/  STS.U16 [R75+UR6+0x8700], R16 ;  /* 0x008700104b007988 */ /* 0x0005e80008000406 */
[----:B------:R2:W-:Y:S04]  /*29b0*/  STS.U16 [R75+UR6+0x8b00], R24 ;  /* 0x008b00184b007988 */ /* 0x0005e80008000406 */
[----:B------:R2:W-:Y:S01]  /*29c0*/  STS.U16 [R75+UR6+0x8f00], R32 ;  /* 0x008f00204b007988 */ /* 0x0005e20008000406 */
[----:B------:R-:W-:-:S03]  /*29d0*/  IMAD.U32 R83, RZ, RZ, UR16 ;  /* 0x00000010ff537e24 */ /* 0x000fc6000f8e00ff */
[----:B------:R2:W-:Y:S04]  /*29e0*/  STS.U16 [R74+UR6+0x8380], R63 ;  /* 0x0083803f4a007988 */ /* 0x0005e80008000406 */
[----:B------:R2:W-:Y:S04]  /*29f0*/  STS.U16 [R74+UR6+0x8780], R71 ;  /* 0x008780474a007988 */ /* 0x0005e80008000406 */
[----:B------:R2:W-:Y:S04]  /*2a00*/  STS.U16 [R74+UR6+0x8b80], R87 ;  /* 0x008b80574a007988 */ /* 0x0005e80008000406 */
[----:B------:R2:W-:Y:S01]  /*2a10*/  STS.U16 [R74+UR6+0x8f80], R5 ;  /* 0x008f80054a007988 */ /* 0x0005e20008000406 */
[----:B-1----:R0:W-:Y:S06]  /*2a20*/  MEMBAR.ALL.CTA ;  /* 0x0000000000007992 */ /* 0x0021ec0000008000 */
[----:B0-----:R-:W-:Y:S04]  /*2a30*/  FENCE.VIEW.ASYNC.S ;  /* 0x00000000000073c6 */ /* 0x001fe80000000000 */
[----:B------:R-:W0:Y:S02]  /*2a40*/  FENCE.VIEW.ASYNC.S ;  /* 0x00000000000073c6 */ /* 0x000e240000000000 */
[----:B0-----:R2:W0:Y:S01]  /*2a50*/  @!UP1 SYNCS.EXCH.64 URZ, [UR6+0xc000], UR14 ;  /* 0x00c0000e06ff95b2 */ /* 0x0014220008000100 */
[----:B------:R-:W-:Y:S01]  /*2a60*/  VIADD R168, R69, 0xc000 ;  /* 0x0000c00045a87836 */ /* 0x000fe20000000000 */
[----:B0-----:R-:W-:Y:S06]  /*2a70*/  BAR.SYNC.DEFER_BLOCKING 0x0 ;  /* 0x0000000000007b1d */ /* 0x001fec0000010000 */
[----:B--2---:R-:W-:Y:S05]  /*2a80*/  @!P6 BRA `(.L_x_6) ;  /* 0x00000004006ce947 */ /* 0x004fea0003800000 */
[----:B------:R-:W-:Y:S01]  /*2a90*/  USHF.R.U32.HI UR64, URZ, 0x4, UR6 ;  /* 0x00000004ff407899 */ /* 0x000fe20008011606 */
[----:B------:R-:W-:Y:S01]  /*2aa0*/  IMAD.MOV.U32 R169, RZ, RZ, RZ ;  /* 0x000000ffffa97224 */ /* 0x000fe200078e00ff */
[----:B------:R-:W-:Y:S02]  /*2ab0*/  UIADD3 UR17, UPT, UPT, UR6, 0x8000, URZ ;  /* 0x0000800006117890 */ /* 0x000fe4000fffe0ff */
[----:B------:R-:W-:Y:S02]  /*2ac0*/  USGXT.U32 UR64, UR64, 0xe ;  /* 0x0000000e4040789a */ /* 0x000fe40008000000 */
[----:B------:R-:W-:Y:S02]  /*2ad0*/  USHF.R.U32.HI UR17, URZ, 0x4, UR17 ;  /* 0x00000004ff117899 */ /* 0x000fe40008011611 */
[----:B------:R-:W-:Y:S02]  /*2ae0*/  UIADD3 UR70, UP1, UPT, UR64, 0x80, URZ ;  /* 0x0000008040467890 */ /* 0x000fe4000ff3e0ff */
[----:B------:R-:W-:Y:S01]  /*2af0*/  USGXT.U32 UR68, UR17, 0xe ;  /* 0x0000000e1144789a */ /* 0x000fe20008000000 */
[----:B------:R-:W-:Y:S01]  /*2b00*/  UMOV UR16, URZ ;  /* 0x000000ff00107c82 */ /* 0x000fe20008000000 */
[----:B------:R-:W-:Y:S01]  /*2b10*/  UMOV UR18, URZ ;  /* 0x000000ff00127c82 */ /* 0x000fe20008000000 */
[----:B------:R-:W-:-:S02]  /*2b20*/  UIADD3.X UR71, UPT, UPT, UR16, 0x40004040, URZ, UP1, !UPT ;  /* 0x4000404010477890 */ /* 0x000fc40008ffe4ff */
[----:B------:R-:W-:Y:S01]  /*2b30*/  UIADD3 UR20, UP1, UPT, UR68, 0x2, URZ ;  /* 0x0000000244147890 */ /* 0x000fe2000ff3e0ff */
[----:B------:R-:W-:-:S03]  /*2b40*/  ELECT P2, URZ, PT ;  /* 0x0000000000ff782f */ /* 0x000fc60003840000 */
[----:B------:R-:W-:Y:S02]  /*2b50*/  UIADD3.X UR21, UPT, UPT, UR18, 0x40004040, URZ, UP1, !UPT ;  /* 0x4000404012157890 */ /* 0x000fe40008ffe4ff */
[----:B------:R-:W-:Y:S02]  /*2b60*/  UIADD3.64 UR74, UPT, UPT, UR70, 0x80, URZ ;  /* 0x00000080464a7897 */ /* 0x000fe4000fffe0ff */
[----:B------:R-:W-:Y:S02]  /*2b70*/  UIADD3.64 UR76, UPT, UPT, UR20, 0x2, URZ ;  /* 0x00000002144c7897 */ /* 0x000fe4000fffe0ff */
[----:B------:R-:W-:Y:S02]  /*2b80*/  UIADD3.64 UR60, UPT, UPT, UR70, 0x100, URZ ;  /* 0x00000100463c7897 */ /* 0x000fe4000fffe0ff */
[----:B------:R-:W-:Y:S02]  /*2b90*/  UIADD3.64 UR62, UPT, UPT, UR20, 0x4, URZ ;  /* 0x00000004143e7897 */ /* 0x000fe4000fffe0ff */
[----:B------:R-:W-:Y:S01]  /*2ba0*/  UIADD3.64 UR56, UPT, UPT, UR70, 0x180, URZ ;  /* 0x0000018046387897 */ /* 0x000fe2000fffe0ff */
[----:B------:R-:W-:Y:S01]  /*2bb0*/  @P2 MOV R2, R168 ;  /* 0x000000a800022202 */ /* 0x000fe20000000f00 */
[----:B------:R-:W-:Y:S01]  /*2bc0*/  UIADD3.64 UR54, UPT, UPT, UR20, 0xfe, URZ ;  /* 0x000000fe14367897 */ /* 0x000fe2000fffe0ff */
[----:B------:R-:W-:Y:S01]  /*2bd0*/  UMOV UR66, 0x0 ;  /* 0x0000000000427882 */ /* 0x000fe20000000000 */
[----:B------:R-:W-:Y:S01]  /*2be0*/  UMOV UR67, 0x4088010 ;  /* 0x0408801000437882 */ /* 0x000fe20000000000 */
[----:B------:R-:W-:Y:S01]  /*2bf0*/  UMOV UR65, 0x40004040 ;  /* 0x4000404000417882 */ /* 0x000fe20000000000 */
[----:B------:R-:W-:Y:S01]  /*2c00*/  UMOV UR69, 0x40004040 ;  /* 0x4000404000457882 */ /* 0x000fe20000000000 */
[----:B------:R-:W-:Y:S01]  /*2c10*/  UMOV UR14, 0x0 ;  /* 0x00000000000e7882 */ /* 0x000fe20000000000 */
[----:B------:R-:W-:Y:S01]  /*2c20*/  UMOV UR15, 0x4088010 ;  /* 0x04088010000f7882 */ /* 0x000fe20000000000 */
[----:B------:R-:W-:Y:S01]  /*2c30*/  UMOV UR72, 0x0 ;  /* 0x0000000000487882 */ /* 0x000fe20000000000 */
[----:B------:R-:W-:Y:S01]  /*2c40*/  UMOV UR73, 0x4088010 ;  /* 0x0408801000497882 */ /* 0x000fe20000000000 */
[----:B------:R0:W-:Y:S01]  /*2c50*/  UTCHMMA gdesc[UR64], gdesc[UR68], tmem[UR9], tmem[UR66], idesc[UR67], !UPT ;  /* 0x00ff4244400075ea */ /* 0x0001e2000f800009 */
[----:B------:R-:W-:Y:S01]  /*2c60*/  UMOV UR58, 0x0 ;  /* 0x00000000003a7882 */ /* 0x000fe20000000000 */
[----:B------:R-:W-:Y:S01]  /*2c70*/  UMOV UR59, 0x4088010 ;  /* 0x04088010003b7882 */ /* 0x000fe20000000000 */
[----:B------:R-:W-:-:S02]  /*2c80*/  UIADD3.64 UR46, UPT, UPT, UR70, 0x200, URZ ;  /* 0x00000200462e7897 */ /* 0x000fc4000fffe0ff */
[----:B------:R-:W-:Y:S01]  /*2c90*/  UTCHMMA gdesc[UR70], gdesc[UR20], tmem[UR9], tmem[UR14], idesc[UR15], UPT ;  /* 0x00ff0e14460075ea */ /* 0x000fe2000b800009 */
[----:B------:R-:W-:Y:S01]  /*2ca0*/  UIADD3.64 UR42, UPT, UPT, UR20, 0x100, URZ ;  /* 0x00000100142a7897 */ /* 0x000fe2000fffe0ff */
[----:B------:R1:W-:Y:S01]  /*2cb0*/  UTCHMMA gdesc[UR74], gdesc[UR76], tmem[UR9], tmem[UR72], idesc[UR73], UPT ;  /* 0x00ff484c4a0075ea */ /* 0x0003e2000b800009 */
[----:B------:R-:W-:Y:S01]  /*2cc0*/  UMOV UR50, 0x0 ;  /* 0x0000000000327882 */ /* 0x000fe20000000000 */
[----:B------:R-:W-:Y:S01]  /*2cd0*/  UMOV UR51, 0x4088010 ;  /* 0x0408801000337882 */ /* 0x000fe20000000000 */
[----:B------:R-:W-:Y:S01]  /*2ce0*/  UIADD3.64 UR26, UPT, UPT, UR70, 0x280, URZ ;  /* 0x00000280461a7897 */ /* 0x000fe2000fffe0ff */
[----:B------:R-:W-:Y:S01]  /*2cf0*/  UTCHMMA gdesc[UR60], gdesc[UR62], tmem[UR9], tmem[UR58], idesc[UR59], UPT ;  /* 0x00ff3a3e3c0075ea */ /* 0x000fe2000b800009 */
[----:B0-----:R-:W-:Y:S01]  /*2d00*/  UIADD3.64 UR64, UPT, UPT, UR20, 0x102, URZ ;  /* 0x0000010214407897 */ /* 0x001fe2000fffe0ff */
[----:B------:R0:W-:Y:S01]  /*2d10*/  UTCHMMA gdesc[UR56], gdesc[UR54], tmem[UR9], tmem[UR50], idesc[UR51], UPT ;  /* 0x00ff3236380075ea */ /* 0x0001e2000b800009 */
[----:B------:R-:W-:Y:S02]  /*2d20*/  UIADD3.64 UR52, UPT, UPT, UR70, 0x300, URZ ;  /* 0x0000030046347897 */ /* 0x000fe4000fffe0ff */
[----:B------:R-:W-:Y:S01]  /*2d30*/  UIADD3.64 UR68, UPT, UPT, UR20, 0x104, URZ ;  /* 0x0000010414447897 */ /* 0x000fe2000fffe0ff */
[----:B-1----:R-:W-:Y:S01]  /*2d40*/  @P2 R2UR UR74, R2 ;  /* 0x00000000024a22ca */ /* 0x002fe200000e0000 */
[----:B------:R-:W-:-:S02]  /*2d50*/  UIADD3.64 UR48, UPT, UPT, UR70, 0x380, URZ ;  /* 0x0000038046307897 */ /* 0x000fc4000fffe0ff */
[----:B------:R-:W-:Y:S02]  /*2d60*/  UIADD3.64 UR66, UPT, UPT, UR20, 0x1fe, URZ ;  /* 0x000001fe14427897 */ /* 0x000fe4000fffe0ff */
[----:B------:R-:W-:Y:S02]  /*2d70*/  UIADD3.64 UR44, UPT, UPT, UR70, 0x400, URZ ;  /* 0x00000400462c7897 */ /* 0x000fe4000fffe0ff */
[----:B0-----:R-:W-:Y:S02]  /*2d80*/  UIADD3.64 UR50, UPT, UPT, UR20, 0x200, URZ ;  /* 0x0000020014327897 */ /* 0x001fe4000fffe0ff */
[----:B------:R-:W-:Y:S02]  /*2d90*/  UIADD3.64 UR40, UPT, UPT, UR70, 0x480, URZ ;  /* 0x0000048046287897 */ /* 0x000fe4000fffe0ff */
[----:B------:R-:W-:Y:S02]  /*2da0*/  UIADD3.64 UR34, UPT, UPT, UR70, 0x500, URZ ;  /* 0x0000050046227897 */ /* 0x000fe4000fffe0ff */
[----:B------:R-:W-:-:S02]  /*2db0*/  UIADD3.64 UR30, UPT, UPT, UR70, 0x580, URZ ;  /* 0x00000580461e7897 */ /* 0x000fc4000fffe0ff */
[----:B------:R-:W-:Y:S02]  /*2dc0*/  UIADD3.64 UR24, UPT, UPT, UR70, 0x600, URZ ;  /* 0x0000060046187897 */ /* 0x000fe4000fffe0ff */
[----:B------:R-:W-:Y:S02]  /*2dd0*/  UIADD3.64 UR18, UPT, UPT, UR70, 0x680, URZ ;  /* 0x0000068046127897 */ /* 0x000fe4000fffe0ff */
[----:B------:R-:W-:Y:S02]  /*2de0*/  UIADD3.64 UR14, UPT, UPT, UR70, 0x700, URZ ;  /* 0x00000700460e7897 */ /* 0x000fe4000fffe0ff */
[----:B------:R-:W-:Y:S02]  /*2df0*/  UIADD3.64 UR72, UPT, UPT, UR20, 0x202, URZ ;  /* 0x0000020214487897 */ /* 0x000fe4000fffe0ff */
[----:B------:R-:W-:Y:S01]  /*2e00*/  UIADD3.64 UR70, UPT, UPT, UR20, 0x204, URZ ;  /* 0x0000020414467897 */ /* 0x000fe2000fffe0ff */
[----:B------:R-:W-:Y:S01]  /*2e10*/  UMOV UR36, 0x0 ;  /* 0x0000000000247882 */ /* 0x000fe20000000000 */
[----:B------:R-:W-:Y:S01]  /*2e20*/  UMOV UR37, 0x4088010 ;  /* 0x0408801000257882 */ /* 0x000fe20000000000 */
[----:B------:R-:W-:Y:S01]  /*2e30*/  UIADD3.64 UR62, UPT, UPT, UR20, 0x2fe, URZ ;  /* 0x000002fe143e7897 */ /* 0x000fe2000fffe0ff */
[----:B------:R0:W-:Y:S01]  /*2e40*/  UTCHMMA gdesc[UR46], gdesc[UR42], tmem[UR9], tmem[UR36], idesc[UR37], UPT ;  /* 0x00ff242a2e0075ea */ /* 0x0001e2000b800009 */
[----:B------:R-:W-:Y:S01]  /*2e50*/  UIADD3.64 UR60, UPT, UPT, UR20, 0x300, URZ ;  /* 0x00000300143c7897 */ /* 0x000fe2000fffe0ff */
[----:B------:R-:W-:Y:S01]  /*2e60*/  UMOV UR76, 0x0 ;  /* 0x00000000004c7882 */ /* 0x000fe20000000000 */
[----:B------:R-:W-:Y:S01]  /*2e70*/  UMOV UR77, 0x4088010 ;  /* 0x04088010004d7882 */ /* 0x000fe20000000000 */
[----:B------:R-:W-:Y:S01]  /*2e80*/  UIADD3.64 UR58, UPT, UPT, UR20, 0x302, URZ ;  /* 0x00000302143a7897 */ /* 0x000fe2000fffe0ff */
[----:B------:R0:W-:Y:S01]  /*2e90*/  UTCHMMA gdesc[UR26], gdesc[UR64], tmem[UR9], tmem[UR76], idesc[UR77], UPT ;  /* 0x00ff4c401a0075ea */ /* 0x0001e2000b800009 */
[----:B------:R-:W-:Y:S01]  /*2ea0*/  UIADD3.64 UR20, UPT, UPT, UR20, 0x304, URZ ;  /* 0x0000030414147897 */ /* 0x000fe2000fffe0ff */
[----:B------:R0:W-:Y:S01]  /*2eb0*/  UTCHMMA gdesc[UR52], gdesc[UR68], tmem[UR9], tmem[UR36], idesc[UR37], UPT ;  /* 0x00ff2444340075ea */ /* 0x0001e2000b800009 */
[----:B------:R-:W-:Y:S01]  /*2ec0*/  UMOV UR56, 0x0 ;  /* 0x0000000000387882 */ /* 0x000fe20000000000 */
[----:B------:R-:W-:Y:S01]  /*2ed0*/  UMOV UR57, 0x4088010 ;  /* 0x0408801000397882 */ /* 0x000fe20000000000 */
[----:B------:R-:W-:Y:S01]  /*2ee0*/  UMOV UR54, 0x0 ;  /* 0x0000000000367882 */ /* 0x000fe20000000000 */
[----:B------:R-:W-:Y:S01]  /*2ef0*/  UMOV UR55, 0x4088010 ;  /* 0x0408801000377882 */ /* 0x000fe20000000000 */
[----:B------:R0:W-:Y:S01]  /*2f00*/  UTCHMMA gdesc[UR48], gdesc[UR66], tmem[UR9], tmem[UR56], idesc[UR57], UPT ;  /* 0x00ff3842300075ea */ /* 0x0001e2000b800009 */
        /* <DEDUP_REMOVED lines=15> */
[----:B------:R0:W-:Y:S01]  /*3000*/  UTCHMMA gdesc[UR18], gdesc[UR58], tmem[UR9], tmem[UR22], idesc[UR23], UPT ;  /* 0x00ff163a120075ea */ /* 0x0001e2000b800009 */
[----:B------:R0:W-:Y:S01]  /*3010*/  UTCHMMA gdesc[UR14], gdesc[UR20], tmem[UR9], tmem[UR16], idesc[UR17], UPT ;  /* 0x00ff10140e0075ea */ /* 0x0001e2000b800009 */
[----:B------:R0:W-:Y:S01]  /*3020*/  UTCBAR [UR74], URZ ;  /* 0x000000ff4a0073e9 */ /* 0x0001e200080000ff */
[----:B------:R-:W-:Y:S01]  /*3030*/  NOP ;  /* 0x0000000000007918 */ /* 0x000fe20000000000 */
.L_x_6:
[----:B------:R-:W-:Y:S05]  /*3040*/  @!P1 BRA `(.L_x_7) ;  /* 0x0000000000089947 */ /* 0x000fea0003800000 */
[----:B------:R-:W1:Y:S02]  /*3050*/  SYNCS.PHASECHK.TRANS64.TRYWAIT P2, [UR6+0xc000], RZ ;  /* 0x00c000ffff0075a7 */ /* 0x000e640008041106 */
[----:B-1----:R-:W-:Y:S05]  /*3060*/  @!P2 BRA `(.L_x_8) ;  /* 0x0000006400a8a947 */ /* 0x002fea0003800000 */
.L_x_7:
[----:B0-----:R-:W-:Y:S01]  /*3070*/  R2UR UR14, R83 ;  /* 0x00000000530e72ca */ /* 0x001fe200000e0000 */
[----:B------:R-:W-:Y:S01]  /*3080*/  BAR.SYNC.DEFER_BLOCKING 0x0 ;  /* 0x0000000000007b1d */ /* 0x000fe20000010000 */
[----:B------:R-:W-:Y:S01]  /*3090*/  LOP3.LUT R73, R0, 0xf, RZ, 0xc0, !PT ;  /* 0x0000000f00497812 */ /* 0x000fe200078ec0ff */
[----:B------:R-:W-:Y:S01]  /*30a0*/  UIADD3 UR17, UPT, UPT, UR5, 0x78, URZ ;  /* 0x0000007805117890 */ /* 0x000fe2000fffe0ff */
[----:B------:R-:W-:Y:S01]  /*30b0*/  LEA R71, R68, UR6, 0x2 ;  /* 0x0000000644477c11 */ /* 0x000fe2000f8e10ff */
[----:B------:R-:W-:Y:S01]  /*30c0*/  UIADD3 UR18, UPT, UPT, UR5, 0x98, URZ ;  /* 0x0000009805127890 */ /* 0x000fe2000fffe0ff */
[----:B------:R-:W-:Y:S01]  /*30d0*/  PRMT R85, RZ, 0x7610, R85 ;  /* 0x00007610ff557816 */ /* 0x000fe20000000055 */
[----:B------:R-:W0:Y:S02]  /*30e0*/  LDCU UR19, c[0x0][0x3a8] ;  /* 0x00007500ff1377ac */ /* 0x000e240008000800 */
[----:B------:R-:W1:Y:S01]  /*30f0*/  S2UR UR16, SR_CTAID.Y ;  /* 0x00000000001079c3 */ /* 0x000e620000002600 */
[----:B------:R-:W-:-:S02]  /*3100*/  PRMT R25, RZ, 0x7610, R25 ;  /* 0x00007610ff197816 */ /* 0x000fc40000000019 */
[----:B------:R-:W-:Y:S01]  /*3110*/  PRMT R27, RZ, 0x7610, R27 ;  /* 0x00007610ff1b7816 */ /* 0x000fe2000000001b */
[----:B------:R-:W-:Y:S01]  /*3120*/  LDTM.16dp32bit_t0_t15.x8 R4, tmem[UR14] ;  /* 0x0000000e000479ee */ /* 0x000fe20008980000 */
[----:B------:R-:W0:Y:S01]  /*3130*/  LDTM.16dp32bit_t16_t31.x8 R4, tmem[UR14+0x8] ;  /* 0x0000080e000479ee */ /* 0x000e2200089a0000 */
[----:B------:R-:W1:Y:S01]  /*3140*/  LDCU.64 UR14, c[0x0][0x3d0] ;  /* 0x00007a00ff0e77ac */ /* 0x000e620008000a00 */
[----:B------:R-:W-:Y:S01]  /*3150*/  PRMT R29, RZ, 0x7610, R29 ;  /* 0x00007610ff1d7816 */ /* 0x000fe2000000001d */
[----:B------:R-:W2:Y:S01]  /*3160*/  LDC.64 R100, c[0x0][0x390] ;  /* 0x0000e400ff647b82 */ /* 0x000ea20000000a00 */
[----:B------:R-:W-:Y:S02]  /*3170*/  PRMT R31, RZ, 0x7610, R31 ;  /* 0x00007610ff1f7816 */ /* 0x000fe4000000001f */
[----:B------:R-:W-:Y:S02]  /*3180*/  PRMT R33, RZ, 0x7610, R33 ;  /* 0x00007610ff217816 */ /* 0x000fe40000000021 */
[----:B------:R-:W-:-:S02]  /*3190*/  PRMT R35, RZ, 0x7610, R35 ;  /* 0x00007610ff237816 */ /* 0x000fc40000000023 */
[----:B------:R-:W-:Y:S01]  /*31a0*/  PRMT R37, RZ, 0x7610, R37 ;  /* 0x00007610ff257816 */ /* 0x000fe20000000025 */
[----:B------:R-:W3:Y:S01]  /*31b0*/  LDC R26, c[0x0][0x3d8] ;  /* 0x0000f600ff1a7b82 */ /* 0x000ee20000000800 */
[----:B------:R-:W-:Y:S02]  /*31c0*/  PRMT R39, RZ, 0x7610, R39 ;  /* 0x00007610ff277816 */ /* 0x000fe40000000027 */
[----:B------:R-:W-:Y:S02]  /*31d0*/  PRMT R41, RZ, 0x7610, R41 ;  /* 0x00007610ff297816 */ /* 0x000fe40000000029 */
[----:B------:R-:W-:Y:S02]  /*31e0*/  PRMT R43, RZ, 0x7610, R43 ;  /* 0x00007610ff2b7816 */ /* 0x000fe4000000002b */
[----:B------:R-:W-:Y:S01]  /*31f0*/  PRMT R45, RZ, 0x7610, R45 ;  /* 0x00007610ff2d7816 */ /* 0x000fe2000000002d */
[----:B-1----:R-:W-:Y:S01]  /*3200*/  UIMAD UR14, UR16, UR14, URZ ;  /* 0x0000000e100e72a4 */ /* 0x002fe2000f8e02ff */
[----:B------:R-:W1:Y:S01]  /*3210*/  @!P0 SYNCS.CCTL.IV [UR6+0xc000] ;  /* 0x00c00000ff0089b1 */ /* 0x000e620008000006 */
[----:B------:R-:W-:Y:S01]  /*3220*/  NOP ;  /* 0x0000000000007918 */ /* 0x000fe20000000000 */
[----:B------:R-:W-:Y:S01]  /*3230*/  PRMT R47, RZ, 0x7610, R47 ;  /* 0x00007610ff2f7816 */ /* 0x000fe2000000002f */
[----:B------:R-:W-:Y:S01]  /*3240*/  USHF.L.U32 UR16, UR14, 0x1, URZ ;  /* 0x000000010e107899 */ /* 0x000fe200080006ff */
[----:B0-----:R-:W-:Y:S01]  /*3250*/  FMUL R2, R4, UR19 ;  /* 0x0000001304027c20 */ /* 0x001fe20008400000 */
[----:B------:R-:W-:Y:S01]  /*3260*/  FMUL R13, R5, UR19 ;  /* 0x00000013050d7c20 */ /* 0x000fe20008400000 */
[----:B------:R-:W-:Y:S01]  /*3270*/  FMUL R14, R6, UR19 ;  /* 0x00000013060e7c20 */ /* 0x000fe20008400000 */
[----:B------:R-:W-:Y:S01]  /*3280*/  FMUL R15, R7, UR19 ;  /* 0x00000013070f7c20 */ /* 0x000fe20008400000 */
[----:B------:R-:W-:Y:S01]  /*3290*/  FMUL R16, R8, UR19 ;  /* 0x0000001308107c20 */ /* 0x000fe20008400000 */
[----:B------:R-:W-:-:S02]  /*32a0*/  PRMT R49, RZ, 0x7610, R49 ;  /* 0x00007610ff317816 */ /* 0x000fc40000000031 */
[----:B------:R-:W-:Y:S01]  /*32b0*/  FMNMX3 R14, R2, R13, R14, !PT ;  /* 0x0000000d020e7276 */ /* 0x000fe2000780000e */
[----:B------:R-:W-:Y:S01]  /*32c0*/  FMUL R2, R9, UR19 ;  /* 0x0000001309027c20 */ /* 0x000fe20008400000 */
[----:B------:R-:W-:Y:S01]  /*32d0*/  FMUL R13, R10, UR19 ;  /* 0x000000130a0d7c20 */ /* 0x000fe20008400000 */
[----:B------:R-:W-:Y:S01]  /*32e0*/  PRMT R51, RZ, 0x7610, R51 ;  /* 0x00007610ff337816 */ /* 0x000fe20000000033 */
[----:B---3--:R-:W-:Y:S01]  /*32f0*/  IMAD R20, R26, UR17, RZ ;  /* 0x000000111a147c24 */ /* 0x008fe2000f8e02ff */
[----:B------:R-:W-:Y:S01]  /*3300*/  FMNMX3 R15, R14, R15, R16, !PT ;  /* 0x0000000f0e0f7276 */ /* 0x000fe20007800010 */
[----:B------:R-:W-:Y:S01]  /*3310*/  FMUL R14, R11, UR19 ;  /* 0x000000130b0e7c20 */ /* 0x000fe20008400000 */
[C---:B------:R-:W-:Y:S02]  /*3320*/  LOP3.LUT R16, R0.reuse, 0x1f, RZ, 0xc0, !PT ;  /* 0x0000001f00107812 */ /* 0x040fe400078ec0ff */
[----:B------:R-:W-:Y:S02]  /*3330*/  FMNMX3 R13, R15, R2, R13, !PT ;  /* 0x000000020f0d7276 */ /* 0x000fe4000780000d */
[----:B------:R-:W-:-:S02]  /*3340*/  LOP3.LUT R2, R0, 0x1f, RZ, 0xc0, !PT ;  /* 0x0000001f00027812 */ /* 0x000fc400078ec0ff */
[----:B------:R-:W-:Y:S02]  /*3350*/  FMNMX R14, R14, R13, !PT ;  /* 0x0000000d0e0e7209 */ /* 0x000fe40007800000 */
[----:B------:R-:W-:Y:S01]  /*3360*/  ISETP.GE.U32.AND P2, PT, R16, 0x10, PT ;  /* 0x000000101000780c */ /* 0x000fe20003f46070 */
[----:B------:R-:W-:Y:S01]  /*3370*/  IMAD R2, R2, UR15, RZ ;  /* 0x0000000f02027c24 */ /* 0x000fe2000f8e02ff */
[----:B------:R-:W-:Y:S01]  /*3380*/  UIMAD.WIDE UR14, UR14, 0x2, URZ ;  /* 0x000000020e0e78a5 */ /* 0x000fe2000f8e02ff */
[----:B------:R-:W0:Y:S01]  /*3390*/  SHFL.BFLY PT, R15, R14, 0x10, 0x1f ;  /* 0x0e001f000e0f7f89 */ /* 0x000e2200000e0000 */
[----:B------:R-:W-:Y:S01]  /*33a0*/  UIADD3 UR14, UPT, UPT, UR5, 0x18, URZ ;  /* 0x00000018050e7890 */ /* 0x000fe2000fffe0ff */
[C---:B------:R-:W-:Y:S01]  /*33b0*/  IMAD.SHL.U32 R13, R2.reuse, 0x2, RZ ;  /* 0x00000002020d7824 */ /* 0x040fe200078e00ff */
[----:B------:R-:W-:Y:S01]  /*33c0*/  PRMT R53, RZ, 0x7610, R53 ;  /* 0x00007610ff357816 */ /* 0x000fe20000000035 */
[----:B------:R-:W-:Y:S01]  /*33d0*/  IMAD.HI R2, R2, 0x2, RZ ;  /* 0x0000000202027827 */ /* 0x000fe200078e02ff */
[----:B------:R-:W-:-:S02]  /*33e0*/  PRMT R55, RZ, 0x7610, R55 ;  /* 0x00007610ff377816 */ /* 0x000fc40000000037 */
[----:B--2---:R-:W-:Y:S01]  /*33f0*/  IADD3 R100, P3, P4, R13, UR16, R100 ;  /* 0x000000100d647c10 */ /* 0x004fe2000fc7e064 */
[----:B------:R-:W-:Y:S01]  /*3400*/  IMAD R16, R26, UR14, RZ ;  /* 0x0000000e1a107c24 */ /* 0x000fe2000f8e02ff */
[----:B------:R-:W-:Y:S01]  /*3410*/  SHF.R.U32.HI R13, RZ, 0x5, R0 ;  /* 0x00000005ff0d7819 */ /* 0x000fe20000011600 */
[----:B------:R-:W-:Y:S01]  /*3420*/  UIADD3 UR16, UPT, UPT, UR5, 0x58, URZ ;  /* 0x0000005805107890 */ /* 0x000fe2000fffe0ff */
[----:B------:R-:W-:Y:S01]  /*3430*/  IADD3.X R24, PT, PT, R2, UR15, R101, P3, P4 ;  /* 0x0000000f02187c10 */ /* 0x000fe20009fe8465 */
[----:B------:R-:W-:Y:S01]  /*3440*/  UIADD3 UR15, UPT, UPT, UR5, 0x38, URZ ;  /* 0x00000038050f7890 */ /* 0x000fe2000fffe0ff */
[----:B------:R-:W-:Y:S01]  /*3450*/  SGXT.U32 R13, R13, 0x3 ;  /* 0x000000030d0d781a */ /* 0x000fe20000000000 */
[----:B------:R-:W-:Y:S01]  /*3460*/  UIADD3 UR14, UPT, UPT, UR5, 0xb8, URZ ;  /* 0x000000b8050e7890 */ /* 0x000fe2000fffe0ff */
[----:B------:R-:W-:Y:S01]  /*3470*/  LOP3.LUT R2, R0, 0x60, RZ, 0xc0, !PT ;  /* 0x0000006000027812 */ /* 0x000fe200078ec0ff */
[C---:B------:R-:W-:Y:S01]  /*3480*/  IMAD R19, R26.reuse, UR16, RZ ;  /* 0x000000101a137c24 */ /* 0x040fe2000f8e02ff */
[----:B------:R-:W-:Y:S01]  /*3490*/  PRMT R57, RZ, 0x7610, R57 ;  /* 0x00007610ff397816 */ /* 0x000fe20000000039 */
[----:B------:R-:W-:Y:S01]  /*34a0*/  IMAD R13, R13, R26, RZ ;  /* 0x0000001a0d0d7224 */ /* 0x000fe200078e02ff */
[----:B------:R-:W-:Y:S01]  /*34b0*/  PRMT R59, RZ, 0x7610, R59 ;  /* 0x00007610ff3b7816 */ /* 0x000fe2000000003b */
[----:B------:R-:W-:Y:S01]  /*34c0*/  IMAD R18, R26, UR15, RZ ;  /* 0x0000000f1a127c24 */ /* 0x000fe2000f8e02ff */
[----:B------:R-:W-:Y:S01]  /*34d0*/  PRMT R61, RZ, 0x7610, R61 ;  /* 0x00007610ff3d7816 */ /* 0x000fe2000000003d */
[----:B------:R-:W-:Y:S01]  /*34e0*/  IMAD R23, R73, 0x2, R2 ;  /* 0x0000000249177824 */ /* 0x000fe200078e0202 */
[----:B------:R-:W-:-:S02]  /*34f0*/  LEA R162, P4, R13, R100, 0x1 ;  /* 0x000000640da27211 */ /* 0x000fc400078808ff */
[----:B0-----:R-:W-:Y:S01]  /*3500*/  FMNMX R21, R14, R15, !PT ;  /* 0x0000000f0e157209 */ /* 0x001fe20007800000 */
[----:B------:R-:W-:Y:S01]  /*3510*/  IMAD R14, R26, 0x8, R13 ;  /* 0x000000081a0e7824 */ /* 0x000fe200078e020d */
[----:B------:R-:W-:Y:S02]  /*3520*/  LEA.HI.X.SX32 R163, R13, R24, 0x1, P4 ;  /* 0x000000180da37211 */ /* 0x000fe400020f0eff */
[----:B------:R-:W-:Y:S01]  /*3530*/  LEA.HI R72, R68, R23, RZ, 0x19 ;  /* 0x0000001744487211 */ /* 0x000fe200078fc8ff */
[----:B------:R-:W-:Y:S01]  /*3540*/  IMAD R15, R26, 0x8, R14 ;  /* 0x000000081a0f7824 */ /* 0x000fe200078e020e */
[----:B------:R-:W-:Y:S02]  /*3550*/  LEA R160, P3, R14, R100, 0x1 ;  /* 0x000000640ea07211 */ /* 0x000fe400078608ff */
[----:B------:R-:W-:Y:S02]  /*3560*/  LEA R72, R72, UR6, 0x2 ;  /* 0x0000000648487c11 */ /* 0x000fe4000f8e10ff */
[----:B------:R-:W-:-:S02]  /*3570*/  LEA R17, R26, R15, 0x4 ;  /* 0x0000000f1a117211 */ /* 0x000fc400078e20ff */
[C---:B------:R-:W-:Y:S01]  /*3580*/  LEA R158, P4, R15.reuse, R100, 0x1 ;  /* 0x000000640f9e7211 */ /* 0x040fe200078808ff */
[----:B-1----:R0:W-:Y:S01]  /*3590*/  @!P2 STS [R72+0x8000], R21 ;  /* 0x008000154800a388 */ /* 0x0021e20000000800 */
[----:B------:R-:W-:Y:S01]  /*35a0*/  LEA.HI.X.SX32 R161, R14, R24, 0x1, P3 ;  /* 0x000000180ea17211 */ /* 0x000fe200018f0eff */
[----:B------:R-:W-:Y:S01]  /*35b0*/  IMAD R13, R26, 0x8, R17 ;  /* 0x000000081a0d7824 */ /* 0x000fe200078e0211 */
[----:B------:R-:W-:Y:S02]  /*35c0*/  LEA R156, P3, R16, R100, 0x1 ;  /* 0x00000064109c7211 */ /* 0x000fe400078608ff */
[----:B------:R-:W-:Y:S01]  /*35d0*/  LEA.HI.X.SX32 R159, R15, R24, 0x1, P4 ;  /* 0x000000180f9f7211 */ /* 0x000fe200020f0eff */
[----:B------:R-:W-:Y:S01]  /*35e0*/  IMAD R14, R26, 0x8, R13 ;  /* 0x000000081a0e7824 */ /* 0x000fe200078e020d */
[----:B------:R-:W-:Y:S02]  /*35f0*/  LEA R154, P4, R17, R100, 0x1 ;  /* 0x00000064119a7211 */ /* 0x000fe400078808ff */
[----:B------:R-:W-:Y:S01]  /*3600*/  LEA.HI.X.SX32 R157, R16, R24, 0x1, P3 ;  /* 0x00000018109d7211 */ /* 0x000fe200018f0eff */
[C---:B------:R-:W-:Y:S01]  /*3610*/  IMAD R15, R26.reuse, 0x10, R14 ;  /* 0x000000101a0f7824 */ /* 0x040fe200078e020e */
[----:B------:R-:W-:Y:S01]  /*3620*/  LEA R152, P3, R13, R100, 0x1 ;  /* 0x000000640d987211 */ /* 0x000fe200078608ff */
[----:B------:R-:W-:Y:S01]  /*3630*/  IMAD R16, R26, UR18, RZ ;  /* 0x000000121a107c24 */ /* 0x000fe2000f8e02ff */
[----:B------:R-:W-:-:S02]  /*3640*/  LEA.HI.X.SX32 R155, R17, R24, 0x1, P4 ;  /* 0x00000018119b7211 */ /* 0x000fc400020f0eff */
[----:B------:R-:W-:Y:S02]  /*3650*/  LEA R150, P4, R14, R100, 0x1 ;  /* 0x000000640e967211 */ /* 0x000fe400078808ff */
[----:B------:R-:W-:Y:S01]  /*3660*/  LEA.HI.X.SX32 R153, R13, R24, 0x1, P3 ;  /* 0x000000180d997211 */ /* 0x000fe200018f0eff */
[----:B------:R-:W-:Y:S01]  /*3670*/  IMAD R13, R26, 0x8, R15 ;  /* 0x000000081a0d7824 */ /* 0x000fe200078e020f */
[----:B------:R-:W-:Y:S02]  /*3680*/  LEA R148, P3, R18, R100, 0x1 ;  /* 0x0000006412947211 */ /* 0x000fe400078608ff */
[----:B------:R-:W-:Y:S01]  /*3690*/  LEA.HI.X.SX32 R151, R14, R24, 0x1, P4 ;  /* 0x000000180e977211 */ /* 0x000fe200020f0eff */
[----:B------:R-:W-:Y:S01]  /*36a0*/  IMAD R14, R26, 0x8, R13 ;  /* 0x000000081a0e7824 */ /* 0x000fe200078e020d */
[----:B------:R-:W-:Y:S01]  /*36b0*/  LEA R146, P4, R15, R100, 0x1 ;  /* 0x000000640f927211 */ /* 0x000fe200078808ff */
[----:B------:R-:W-:Y:S01]  /*36c0*/  BAR.SYNC.DEFER_BLOCKING 0x0 ;  /* 0x0000000000007b1d */ /* 0x000fe20000010000 */
[----:B------:R-:W-:-:S02]  /*36d0*/  LEA.HI.X.SX32 R149, R18, R24, 0x1, P3 ;  /* 0x0000001812957211 */ /* 0x000fc400018f0eff */
[----:B------:R-:W-:Y:S02]  /*36e0*/  LEA R144, P3, R13, R100, 0x1 ;  /* 0x000000640d907211 */ /* 0x000fe400078608ff */
[----:B------:R-:W-:Y:S01]  /*36f0*/  LEA.HI.X.SX32 R147, R15, R24, 0x1, P4 ;  /* 0x000000180f937211 */ /* 0x000fe200020f0eff */
[----:B------:R-:W-:Y:S01]  /*3700*/  IMAD R15, R26, 0x10, R14 ;  /* 0x000000101a0f7824 */ /* 0x000fe200078e020e */
[----:B------:R-:W-:Y:S02]  /*3710*/  LEA R142, P4, R14, R100, 0x1 ;  /* 0x000000640e8e7211 */ /* 0x000fe400078808ff */
[-C--:B------:R-:W-:Y:S01]  /*3720*/  LEA.HI.X.SX32 R145, R13, R24.reuse, 0x1, P3 ;  /* 0x000000180d917211 */ /* 0x080fe200018f0eff */
[----:B------:R-:W-:Y:S01]  /*3730*/  IMAD R13, R26, 0x8, R15 ;  /* 0x000000081a0d7824 */ /* 0x000fe200078e020f */
[----:B------:R-:W-:Y:S02]  /*3740*/  LEA.HI.X.SX32 R143, R14, R24, 0x1, P4 ;  /* 0x000000180e8f7211 */ /* 0x000fe400020f0eff */
[-C--:B------:R-:W-:Y:S01]  /*3750*/  LEA R140, P3, R19, R100.reuse, 0x1 ;  /* 0x00000064138c7211 */ /* 0x080fe200078608ff */
[----:B------:R-:W-:Y:S01]  /*3760*/  IMAD R14, R26, 0x8, R13 ;  /* 0x000000081a0e7824 */ /* 0x000fe200078e020d */
[----:B------:R-:W-:-:S02]  /*3770*/  LEA R138, P4, R15, R100, 0x1 ;  /* 0x000000640f8a7211 */ /* 0x000fc400078808ff */
[-C--:B------:R-:W-:Y:S02]  /*3780*/  LEA.HI.X.SX32 R141, R19, R24.reuse, 0x1, P3 ;  /* 0x00000018138d7211 */ /* 0x080fe400018f0eff */
[----:B------:R-:W-:Y:S02]  /*3790*/  LEA.HI.X.SX32 R139, R15, R24, 0x1, P4 ;  /* 0x000000180f8b7211 */ /* 0x000fe400020f0eff */
[C---:B------:R-:W-:Y:S02]  /*37a0*/  LEA R136, P3, R13.reuse, R100, 0x1 ;  /* 0x000000640d887211 */ /* 0x040fe400078608ff */
[----:B------:R-:W-:Y:S02]  /*37b0*/  LEA R15, R26, R14, 0x4 ;  /* 0x0000000e1a0f7211 */ /* 0x000fe400078e20ff */
[----:B------:R-:W-:Y:S02]  /*37c0*/  LEA.HI.X.SX32 R137, R13, R24, 0x1, P3 ;  /* 0x000000180d897211 */ /* 0x000fe400018f0eff */
[-C--:B------:R-:W-:Y:S01]  /*37d0*/  LEA R132, P4, R20, R100.reuse, 0x1 ;  /* 0x0000006414847211 */ /* 0x080fe200078808ff */
[----:B------:R-:W-:Y:S01]  /*37e0*/  IMAD R13, R26, 0x8, R15 ;  /* 0x000000081a0d7824 */ /* 0x000fe200078e020f */
[----:B------:R-:W-:-:S02]  /*37f0*/  LEA R134, P3, R14, R100, 0x1 ;  /* 0x000000640e867211 */ /* 0x000fc400078608ff */
[-C--:B------:R-:W-:Y:S02]  /*3800*/  LEA.HI.X.SX32 R133, R20, R24.reuse, 0x1, P4 ;  /* 0x0000001814857211 */ /* 0x080fe400020f0eff */
[----:B------:R-:W-:Y:S01]  /*3810*/  LEA.HI.X.SX32 R135, R14, R24, 0x1, P3 ;  /* 0x000000180e877211 */ /* 0x000fe200018f0eff */
[----:B------:R-:W-:Y:S01]  /*3820*/  IMAD R14, R26, 0x8, R13 ;  /* 0x000000081a0e7824 */ /* 0x000fe200078e020d */
[-C--:B------:R-:W-:Y:S02]  /*3830*/  LEA R128, P4, R13, R100.reuse, 0x1 ;  /* 0x000000640d807211 */ /* 0x080fe400078808ff */
[----:B------:R-:W-:Y:S02]  /*3840*/  LEA R130, P3, R15, R100, 0x1 ;  /* 0x000000640f827211 */ /* 0x000fe400078608ff */
[----:B------:R-:W-:Y:S02]  /*3850*/  LEA.HI.X.SX32 R129, R13, R24, 0x1, P4 ;  /* 0x000000180d817211 */ /* 0x000fe400020f0eff */
[----:B------:R-:W-:-:S02]  /*3860*/  LEA R126, P4, R14, R100, 0x1 ;  /* 0x000000640e7e7211 */ /* 0x000fc400078808ff */
[-C--:B------:R-:W-:Y:S01]  /*3870*/  LEA.HI.X.SX32 R131, R15, R24.reuse, 0x1, P3 ;  /* 0x000000180f837211 */ /* 0x080fe200018f0eff */
[----:B------:R-:W-:Y:S01]  /*3880*/  IMAD R15, R26, UR14, RZ ;  /* 0x0000000e1a0f7c24 */ /* 0x000fe2000f8e02ff */
[----:B------:R-:W-:Y:S01]  /*3890*/  LEA.HI.X.SX32 R127, R14, R24, 0x1, P4 ;  /* 0x000000180e7f7211 */ /* 0x000fe200020f0eff */
[----:B------:R-:W-:Y:S01]  /*38a0*/  IMAD R14, R26, 0x10, R14 ;  /* 0x000000101a0e7824 */ /* 0x000fe200078e020e */
[----:B------:R-:W-:Y:S01]  /*38b0*/  ISETP.GE.U32.AND P3, PT, R68, 0x80, PT ;  /* 0x000000804400780c */ /* 0x000fe20003f66070 */
[----:B------:R-:W-:Y:S01]  /*38c0*/  UIADD3 UR14, UPT, UPT, UR5, 0xd8, URZ ;  /* 0x000000d8050e7890 */ /* 0x000fe2000fffe0ff */
[----:B------:R-:W-:Y:S01]  /*38d0*/  LEA R124, P4, R16, R100, 0x1 ;  /* 0x00000064107c7211 */ /* 0x000fe200078808ff */
[----:B------:R-:W-:Y:S01]  /*38e0*/  IMAD R13, R26, 0x8, R14 ;  /* 0x000000081a0d7824 */ /* 0x000fe200078e020e */
[----:B------:R-:W-:Y:S02]  /*38f0*/  LEA R70, R23, UR6, 0x2 ;  /* 0x0000000617467c11 */ /* 0x000fe4000f8e10ff */
[----:B------:R-:W-:-:S02]  /*3900*/  LEA.HI.X.SX32 R125, R16, R24, 0x1, P4 ;  /* 0x00000018107d7211 */ /* 0x000fc400020f0eff */
[C---:B------:R-:W-:Y:S02]  /*3910*/  LEA R122, P4, R14.reuse, R100, 0x1 ;  /* 0x000000640e7a7211 */ /* 0x040fe400078808ff */
[----:B------:R-:W-:Y:S02]  /*3920*/  PRMT R19, RZ, 0x7610, R19 ;  /* 0x00007610ff137816 */ /* 0x000fe40000000013 */
[----:B------:R-:W-:Y:S01]  /*3930*/  LEA.HI.X.SX32 R123, R14, R24, 0x1, P4 ;  /* 0x000000180e7b7211 */ /* 0x000fe200020f0eff */
[----:B------:R-:W-:Y:S01]  /*3940*/  IMAD R14, R26, 0x8, R13 ;  /* 0x000000081a0e7824 */ /* 0x000fe200078e020d */
[C---:B------:R-:W-:Y:S01]  /*3950*/  LEA R120, P4, R13.reuse, R100, 0x1 ;  /* 0x000000640d787211 */ /* 0x040fe200078808ff */
[----:B------:R-:W1:Y:S01]  /*3960*/  @!P3 LDS R22, [R71+0x8000] ;  /* 0x008000004716b984 */ /* 0x000e620000000800 */
[----:B0-----:R-:W-:Y:S02]  /*3970*/  PRMT R21, RZ, 0x7610, R21 ;  /* 0x00007610ff157816 */ /* 0x001fe40000000015 */
[----:B------:R-:W-:-:S02]  /*3980*/  LEA.HI.X.SX32 R121, R13, R24, 0x1, P4 ;  /* 0x000000180d797211 */ /* 0x000fc400020f0eff */
[C---:B------:R-:W-:Y:S02]  /*3990*/  LEA R118, P4, R14.reuse, R100, 0x1 ;  /* 0x000000640e767211 */ /* 0x040fe400078808ff */
[----:B------:R-:W-:Y:S02]  /*39a0*/  PRMT R23, RZ, 0x7610, R23 ;  /* 0x00007610ff177816 */ /* 0x000fe40000000017 */
[----:B------:R-:W-:Y:S01]  /*39b0*/  LEA.HI.X.SX32 R119, R14, R24, 0x1, P4 ;  /* 0x000000180e777211 */ /* 0x000fe200020f0eff */
[C---:B------:R-:W-:Y:S01]  /*39c0*/  IMAD R14, R26.reuse, 0x10, R14 ;  /* 0x000000101a0e7824 */ /* 0x040fe200078e020e */
[C---:B------:R-:W-:Y:S02]  /*39d0*/  LEA R116, P4, R15.reuse, R100, 0x1 ;  /* 0x000000640f747211 */ /* 0x040fe400078808ff */
[----:B------:R-:W-:Y:S01]  /*39e0*/  PRMT R63, RZ, 0x7610, R63 ;  /* 0x00007610ff3f7816 */ /* 0x000fe2000000003f */
[C---:B------:R-:W-:Y:S01]  /*39f0*/  IMAD R13, R26.reuse, 0x8, R14 ;  /* 0x000000081a0d7824 */ /* 0x040fe200078e020e */
[----:B------:R-:W-:Y:S01]  /*3a00*/  LEA.HI.X.SX32 R117, R15, R24, 0x1, P4 ;  /* 0x000000180f757211 */ /* 0x000fe200020f0eff */
[----:B------:R-:W-:Y:S01]  /*3a10*/  IMAD R15, R26, UR14, RZ ;  /* 0x0000000e1a0f7c24 */ /* 0x000fe2000f8e02ff */
[----:B------:R-:W-:Y:S01]  /*3a20*/  LEA R114, P4, R14, R100, 0x1 ;  /* 0x000000640e727211 */ /* 0x000fe200078808ff */
[----:B------:R-:W-:Y:S01]  /*3a30*/  UIADD3 UR14, UPT, UPT, UR5, 0xf8, URZ ;  /* 0x000000f8050e7890 */ /* 0x000fe2000fffe0ff */
[----:B------:R-:W-:-:S02]  /*3a40*/  PRMT R65, RZ, 0x7610, R65 ;  /* 0x00007610ff417816 */ /* 0x000fc40000000041 */
[----:B------:R-:W-:Y:S01]  /*3a50*/  LEA.HI.X.SX32 R115, R14, R24, 0x1, P4 ;  /* 0x000000180e737211 */ /* 0x000fe200020f0eff */
[----:B------:R-:W-:Y:S01]  /*3a60*/  IMAD R14, R26, 0x8, R13 ;  /* 0x000000081a0e7824 */ /* 0x000fe200078e020d */
[C---:B------:R-:W-:Y:S02]  /*3a70*/  LEA R112, P4, R13.reuse, R100, 0x1 ;  /* 0x000000640d707211 */ /* 0x040fe400078808ff */
[----:B------:R-:W-:Y:S02]  /*3a80*/  PRMT R67, RZ, 0x7610, R67 ;  /* 0x00007610ff437816 */ /* 0x000fe40000000043 */
[----:B------:R-:W-:Y:S02]  /*3a90*/  LEA.HI.X.SX32 R113, R13, R24, 0x1, P4 ;  /* 0x000000180d717211 */ /* 0x000fe400020f0eff */
[----:B------:R-:W-:Y:S02]  /*3aa0*/  LEA R110, P4, R14, R100, 0x1 ;  /* 0x000000640e6e7211 */ /* 0x000fe400078808ff */
[----:B------:R-:W-:-:S02]  /*3ab0*/  PRMT R171, RZ, 0x7610, R171 ;  /* 0x00007610ffab7816 */ /* 0x000fc400000000ab */
[----:B------:R-:W-:Y:S02]  /*3ac0*/  LEA.HI.X.SX32 R111, R14, R24, 0x1, P4 ;  /* 0x000000180e6f7211 */ /* 0x000fe400020f0eff */
[C---:B------:R-:W-:Y:S02]  /*3ad0*/  LEA R108, P4, R15.reuse, R100, 0x1 ;  /* 0x000000640f6c7211 */ /* 0x040fe400078808ff */
[----:B------:R-:W-:Y:S02]  /*3ae0*/  LEA R14, R26, R14, 0x4 ;  /* 0x0000000e1a0e7211 */ /* 0x000fe400078e20ff */
[----:B------:R-:W-:Y:S01]  /*3af0*/  LEA.HI.X.SX32 R109, R15, R24, 0x1, P4 ;  /* 0x000000180f6d7211 */ /* 0x000fe200020f0eff */
[----:B-1----:R-:W0:Y:S01]  /*3b00*/  SHFL.BFLY PT, R17, R22, 0x1, 0x1f ;  /* 0x0c201f0016117f89 */ /* 0x002e2200000e0000 */
[----:B------:R-:W-:Y:S01]  /*3b10*/  LEA R106, P4, R14, R100, 0x1 ;  /* 0x000000640e6a7211 */ /* 0x000fe200078808ff */
[C---:B------:R-:W-:Y:S01]  /*3b20*/  IMAD R13, R26.reuse, 0x8, R14 ;  /* 0x000000081a0d7824 */ /* 0x040fe200078e020e */
[----:B------:R-:W-:Y:S01]  /*3b30*/  PRMT R173, RZ, 0x7610, R173 ;  /* 0x00007610ffad7816 */ /* 0x000fe200000000ad */
[----:B------:R-:W-:Y:S01]  /*3b40*/  IMAD R15, R26, UR14, RZ ;  /* 0x0000000e1a0f7c24 */ /* 0x000fe2000f8e02ff */
[----:B------:R-:W-:Y:S01]  /*3b50*/  LEA.HI.X.SX32 R107, R14, R24, 0x1, P4 ;  /* 0x000000180e6b7211 */ /* 0x000fe200020f0eff */
[----:B------:R-:W-:Y:S01]  /*3b60*/  IMAD R14, R26, 0x8, R13 ;  /* 0x000000081a0e7824 */ /* 0x000fe200078e020d */
[----:B------:R-:W-:-:S02]  /*3b70*/  LEA R104, P4, R13, R100, 0x1 ;  /* 0x000000640d687211 */ /* 0x000fc400078808ff */
[----:B------:R-:W-:Y:S02]  /*3b80*/  PRMT R175, RZ, 0x7610, R175 ;  /* 0x00007610ffaf7816 */ /* 0x000fe400000000af */
[----:B------:R-:W-:Y:S02]  /*3b90*/  LEA.HI.X.SX32 R105, R13, R24, 0x1, P4 ;  /* 0x000000180d697211 */ /* 0x000fe400020f0eff */
[----:B------:R-:W-:-:S04]  /*3ba0*/  LEA R102, P4, R14, R100, 0x1 ;  /* 0x000000640e667211 */ /* 0x000fc800078808ff */
[----:B------:R-:W-:Y:S02]  /*3bb0*/  LEA.HI.X.SX32 R103, R14, R24, 0x1, P4 ;  /* 0x000000180e677211 */ /* 0x000fe400020f0eff */
[----:B------:R-:W-:-:S04]  /*3bc0*/  LEA R100, P4, R15, R100, 0x1 ;  /* 0x000000640f647211 */ /* 0x000fc800078808ff */
[----:B------:R-:W-:Y:S02]  /*3bd0*/  LEA.HI.X.SX32 R101, R15, R24, 0x1, P4 ;  /* 0x000000180f657211 */ /* 0x000fe400020f0eff */
[----:B------:R-:W-:Y:S02]  /*3be0*/  LOP3.LUT P4, RZ, R0, 0x1, RZ, 0xc0, !PT ;  /* 0x0000000100ff7812 */ /* 0x000fe4000788c0ff */
[----:B0-----:R-:W-:Y:S02]  /*3bf0*/  FMNMX R14, R22, R17, !PT ;  /* 0x00000011160e7209 */ /* 0x001fe40007800000 */
[----:B------:R-:W-:Y:S02]  /*3c00*/  ISETP.LT.U32.AND P4, PT, R68, 0x80, !P4 ;  /* 0x000000804400780c */ /* 0x000fe40006781070 */
[----:B------:R-:W-:-:S11]  /*3c10*/  PRMT R17, RZ, 0x7610, R17 ;  /* 0x00007610ff117816 */ /* 0x000fd60000000011 */
[----:B------:R-:W-:Y:S01]  /*3c20*/  @P4 STS [R71+0x8000], R14 ;  /* 0x0080000e47004388 */ /* 0x000fe20000000800 */
[----:B------:R-:W-:Y:S06]  /*3c30*/  BAR.SYNC.DEFER_BLOCKING 0x0 ;  /* 0x0000000000007b1d */ /* 0x000fec0000010000 */
[----:B------:R-:W0:Y:S02]  /*3c40*/  LDS R87, [R70+0x8000] ;  /* 0x0080000046577984 */ /* 0x000e240000000800 */
[----:B0-----:R-:W-:-:S05]  /*3c50*/  FMNMX R87, R87, -INF , !PT ;  /* 0xff80000057577809 */ /* 0x001fca0007800000 */
[--C-:B------:R-:W-:Y:S01]  /*3c60*/  FFMA R4, R4, UR19, -R87.reuse ;  /* 0x0000001304047c23 */ /* 0x100fe20008000857 */
[--C-:B------:R-:W-:Y:S01]  /*3c70*/  FFMA R5, R5, UR19, -R87.reuse ;  /* 0x0000001305057c23 */ /* 0x100fe20008000857 */
[--C-:B------:R-:W-:Y:S01]  /*3c80*/  FFMA R6, R6, UR19, -R87.reuse ;  /* 0x0000001306067c23 */ /* 0x100fe20008000857 */
[--C-:B------:R-:W-:Y:S01]  /*3c90*/  FFMA R7, R7, UR19, -R87.reuse ;  /* 0x0000001307077c23 */ /* 0x100fe20008000857 */
[----:B------:R-:W-:Y:S01]  /*3ca0*/  FMUL R4, R4, 1.4426950216293334961 ;  /* 0x3fb8aa3b04047820 */ /* 0x000fe20000400000 */
[----:B------:R-:W-:Y:S01]  /*3cb0*/  FMUL R5, R5, 1.4426950216293334961 ;  /* 0x3fb8aa3b05057820 */ /* 0x000fe20000400000 */
[----:B------:R-:W-:Y:S01]  /*3cc0*/  FMUL R6, R6, 1.4426950216293334961 ;  /* 0x3fb8aa3b06067820 */ /* 0x000fe20000400000 */
[----:B------:R-:W-:Y:S01]  /*3cd0*/  FMUL R7, R7, 1.4426950216293334961 ;  /* 0x3fb8aa3b07077820 */ /* 0x000fe20000400000 */
[--C-:B------:R-:W-:Y:S01]  /*3ce0*/  FFMA R8, R8, UR19, -R87.reuse ;  /* 0x0000001308087c23 */ /* 0x100fe20008000857 */
[--C-:B------:R-:W-:Y:S01]  /*3cf0*/  FFMA R9, R9, UR19, -R87.reuse ;  /* 0x0000001309097c23 */ /* 0x100fe20008000857 */
[----:B------:R-:W-:Y:S01]  /*3d00*/  MUFU.EX2 R4, R4 ;  /* 0x0000000400047308 */ /* 0x000fe20000000800 */
[--C-:B------:R-:W-:Y:S01]  /*3d10*/  FFMA R10, R10, UR19, -R87.reuse ;  /* 0x000000130a0a7c23 */ /* 0x100fe20008000857 */
[----:B------:R-:W-:Y:S01]  /*3d20*/  FMUL R8, R8, 1.4426950216293334961 ;  /* 0x3fb8aa3b08087820 */ /* 0x000fe20000400000 */
[----:B------:R-:W-:Y:S01]  /*3d30*/  FMUL R9, R9, 1.4426950216293334961 ;  /* 0x3fb8aa3b09097820 */ /* 0x000fe20000400000 */
[----:B------:R-:W-:Y:S01]  /*3d40*/  FFMA R11, R11, UR19, -R87 ;  /* 0x000000130b0b7c23 */ /* 0x000fe20008000857 */
[----:B------:R-:W-:-:S03]  /*3d50*/  FMUL R10, R10, 1.4426950216293334961 ;  /* 0x3fb8aa3b0a0a7820 */ /* 0x000fc60000400000 */
[----:B------:R-:W0:Y:S01]  /*3d60*/  MUFU.EX2 R5, R5 ;  /* 0x0000000500057308 */ /* 0x000e220000000800 */
[----:B------:R-:W-:-:S07]  /*3d70*/  FMUL R11, R11, 1.4426950216293334961 ;  /* 0x3fb8aa3b0b0b7820 */ /* 0x000fce0000400000 */
[----:B------:R-:W1:Y:S08]  /*3d80*/  MUFU.EX2 R6, R6 ;  /* 0x0000000600067308 */ /* 0x000e700000000800 */
[----:B------:R-:W2:Y:S01]  /*3d90*/  MUFU.EX2 R7, R7 ;  /* 0x0000000700077308 */ /* 0x000ea20000000800 */
[----:B0-----:R-:W-:-:S07]  /*3da0*/  FADD R13, R4, R5 ;  /* 0x00000005040d7221 */ /* 0x001fce0000000000 */
[----:B------:R-:W0:Y:S01]  /*3db0*/  MUFU.EX2 R8, R8 ;  /* 0x0000000800087308 */ /* 0x000e220000000800 */
[----:B-1----:R-:W-:-:S07]  /*3dc0*/  FADD R14, R6, R13 ;  /* 0x0000000d060e7221 */ /* 0x002fce0000000000 */
[----:B------:R-:W1:Y:S01]  /*3dd0*/  MUFU.EX2 R9, R9 ;  /* 0x0000000900097308 */ /* 0x000e620000000800 */
[----:B--2---:R-:W-:-:S07]  /*3de0*/  FADD R13, R7, R14 ;  /* 0x0000000e070d7221 */ /* 0x004fce0000000000 */
[----:B------:R-:W2:Y:S01]  /*3df0*/  MUFU.EX2 R10, R10 ;  /* 0x0000000a000a7308 */ /* 0x000ea20000000800 */
[----:B0-----:R-:W-:-:S07]  /*3e00*/  FADD R14, R8, R13 ;  /* 0x0000000d080e7221 */ /* 0x001fce0000000000 */
[----:B------:R-:W0:Y:S01]  /*3e10*/  MUFU.EX2 R11, R11 ;  /* 0x0000000b000b7308 */ /* 0x000e220000000800 */
[----:B-1----:R-:W-:-:S04]  /*3e20*/  FADD R13, R9, R14 ;  /* 0x0000000e090d7221 */ /* 0x002fc80000000000 */
[----:B--2---:R-:W-:-:S04]  /*3e30*/  FADD R14, R10, R13 ;  /* 0x0000000d0a0e7221 */ /* 0x004fc80000000000 */
[----:B0-----:R-:W-:-:S05]  /*3e40*/  FADD R14, R11, R14 ;  /* 0x0000000e0b0e7221 */ /* 0x001fca0000000000 */
[----:B------:R-:W0:Y:S02]  /*3e50*/  SHFL.BFLY PT, R13, R14, 0x10, 0x1f ;  /* 0x0e001f000e0d7f89 */ /* 0x000e2400000e0000 */
[----:B0-----:R-:W-:Y:S01]  /*3e60*/  FADD R13, R14, R13 ;  /* 0x0000000d0e0d7221 */ /* 0x001fe20000000000 */
[----:B------:R-:W-:Y:S06]  /*3e70*/  BAR.SYNC.DEFER_BLOCKING 0x0 ;  /* 0x0000000000007b1d */ /* 0x000fec0000010000 */
[----:B------:R0:W-:Y:S02]  /*3e80*/  @!P2 STS [R72+0x8000], R13 ;  /* 0x0080000d4800a388 */ /* 0x0001e40000000800 */
[----:B------:R-:W-:Y:S01]  /*3e90*/  BAR.SYNC.DEFER_BLOCKING 0x0 ;  /* 0x0000000000007b1d */ /* 0x000fe20000010000 */
[----:B0-----:R-:W-:-:S05]  /*3ea0*/  PRMT R13, RZ, 0x7610, R13 ;  /* 0x00007610ff0d7816 */ /* 0x001fca000000000d */
[----:B------:R-:W0:Y:S04]  /*3eb0*/  @!P3 LDS R12, [R71+0x8000] ;  /* 0x00800000470cb984 */ /* 0x000e280000000800 */
[----:B0-----:R-:W0:Y:S02]  /*3ec0*/  SHFL.BFLY PT, R15, R12, 0x1, 0x1f ;  /* 0x0c201f000c0f7f89 */ /* 0x001e2400000e0000 */
[--C-:B0-----:R-:W-:Y:S01]  /*3ed0*/  FADD R16, R12, R15.reuse ;  /* 0x0000000f0c107221 */ /* 0x101fe20000000000 */
[----:B------:R-:W-:-:S04]  /*3ee0*/  PRMT R15, RZ, 0x7610, R15 ;  /* 0x00007610ff0f7816 */ /* 0x000fc8000000000f */
[----:B------:R-:W-:Y:S01]  /*3ef0*/  @P4 STS [R71+0x8000], R16 ;  /* 0x0080001047004388 */ /* 0x000fe20000000800 */
[----:B------:R-:W-:Y:S06]  /*3f00*/  BAR.SYNC.DEFER_BLOCKING 0x0 ;  /* 0x0000000000007b1d */ /* 0x000fec0000010000 */
[----:B------:R-:W2:Y:S04]  /*3f10*/  @P1 LDG.E.U16 R85, desc[UR10][R106.64] ;  /* 0x0000000a6a551981 */ /* 0x000ea8000c1e1500 */
[----:B------:R-:W3:Y:S04]  /*3f20*/  @P1 LDG.E.U16 R15, desc[UR10][R162.64] ;  /* 0x0000000aa20f1981 */ /* 0x000ee8000c1e1500 */
[----:B------:R-:W4:Y:S04]  /*3f30*/  @P1 LDG.E.U16 R17, desc[UR10][R160.64] ;  /* 0x0000000aa0111981 */ /* 0x000f28000c1e1500 */
[----:B------:R-:W5:Y:S04]  /*3f40*/  @P1 LDG.E.U16 R19, desc[UR10][R158.64] ;  /* 0x0000000a9e131981 */ /* 0x000f68000c1e1500 */
        /* <DEDUP_REMOVED lines=28> */
[----:B------:R-:W0:Y:S01]  /*4110*/  LDS R165, [R70+0x8000] ;  /* 0x0080000046a57984 */ /* 0x000e220000000800 */
[----:B------:R-:W-:Y:S01]  /*4120*/  BAR.SYNC.DEFER_BLOCKING 0x0 ;  /* 0x0000000000007b1d */ /* 0x000fe20000010000 */
[----:B------:R-:W-:Y:S01]  /*4130*/  FADD R12, -R87, -INF ;  /* 0xff800000570c7421 */ /* 0x000fe20000000100 */
[----:B------:R-:W-:-:S03]  /*4140*/  UIADD3 UR20, UPT, UPT, UR7, 0x100, URZ ;  /* 0x0000010007147890 */ /* 0x000fc6000fffe0ff */
[----:B------:R-:W-:Y:S01]  /*4150*/  FMUL R12, R12, 1.4426950216293334961 ;  /* 0x3fb8aa3b0c0c7820 */ /* 0x000fe20000400000 */
[----:B------:R-:W-:-:S03]  /*4160*/  UIADD3 UR12, UPT, UPT, UR12, UR20, URZ ;  /* 0x000000140c0c7290 */ /* 0x000fc6000fffe0ff */
[----:B------:R1:W0:Y:S01]  /*4170*/  MUFU.EX2 R164, R12 ;  /* 0x0000000c00a47308 */ /* 0x0002220000000800 */
[----:B------:R-:W-:Y:S01]  /*4180*/  ULEA UR12, UR13, UR12, 0x1 ;  /* 0x0000000c0d0c7291 */ /* 0x000fe2000f8e08ff */
[----:B------:R-:W-:Y:S01]  /*4190*/  IMAD.U32 R86, RZ, RZ, UR20 ;  /* 0x00000014ff567e24 */ /* 0x000fe2000f8e00ff */
[----:B------:R-:W-:Y:S02]  /*41a0*/  F2FP.F16.F32.PACK_AB R4, R5, R4 ;  /* 0x000000040504723e */ /* 0x000fe400000000ff */
[----:B------:R-:W-:Y:S02]  /*41b0*/  F2FP.F16.F32.PACK_AB R5, R7, R6 ;  /* 0x000000060705723e */ /* 0x000fe400000000ff */
[----:B------:R-:W-:Y:S02]  /*41c0*/  F2FP.F16.F32.PACK_AB R6, R9, R8 ;  /* 0x000000080906723e */ /* 0x000fe400000000ff */
[----:B------:R-:W-:Y:S01]  /*41d0*/  F2FP.F16.F32.PACK_AB R7, R11, R10 ;  /* 0x0000000a0b07723e */ /* 0x000fe200000000ff */
[----:B--2---:R2:W-:Y:S04]  /*41e0*/  STS.U16 [R82+UR6+0xb800], R85 ;  /* 0x00b8005552007988 */ /* 0x0045e80008000406 */
[----:B---3--:R1:W-:Y:S04]  /*41f0*/  STS.U16 [R82+UR6+0x8000], R15 ;  /* 0x0080000f52007988 */ /* 0x0083e80008000406 */
[----:B----4-:R1:W-:Y:S01]  /*4200*/  STS.U16 [R82+UR6+0x8200], R17 ;  /* 0x0082001152007988 */ /* 0x0103e20008000406 */
[----:B--2---:R-:W-:-:S03]  /*4210*/  IMAD.U32 R85, RZ, RZ, UR12 ;  /* 0x0000000cff557e24 */ /* 0x004fc6000f8e00ff */
[----:B-----5:R1:W-:Y:S04]  /*4220*/  STS.U16 [R82+UR6+0x8400], R19 ;  /* 0x0084001352007988 */ /* 0x0203e80008000406 */
[----:B------:R1:W-:Y:S04]  /*4230*/  STS.U16 [R82+UR6+0x8600], R21 ;  /* 0x0086001552007988 */ /* 0x0003e80008000406 */
        /* <DEDUP_REMOVED lines=26> */
[----:B------:R1:W-:Y:S01]  /*43e0*/  STS.U16 [R82+UR6+0xbe00], R175 ;  /* 0x00be00af52007988 */ /* 0x0003e20008000406 */
[----:B0-----:R-:W-:Y:S05]  /*43f0*/  @!P1 BRA `(.L_x_9) ;  /* 0x00000000000c9947 */ /* 0x001fea0003800000 */
[----:B------:R-:W-:-:S13]  /*4400*/  R2UR UR12, R85 ;  /* 0x00000000550c72ca */ /* 0x000fda00000e0000 */
[----:B------:R0:W-:Y:S01]  /*4410*/  STTM.16dp32bit_t0_t15.x4 tmem[UR12], R4 ;  /* 0x00000004000079ed */ /* 0x0001e2000890000c */
[----:B------:R0:W-:Y:S02]  /*4420*/  STTM.16dp32bit_t16_t31.x4 tmem[UR12+0x4], R4 ;  /* 0x00000404000079ed */ /* 0x0001e4000892000c */
.L_x_9:
[----:B------:R-:W2:Y:S02]  /*4430*/  FENCE.VIEW.ASYNC.T ;  /* 0x00000000000073c6 */ /* 0x000ea40000000200 */
[----:B--2---:R-:W-:Y:S01]  /*4440*/  BAR.SYNC.DEFER_BLOCKING 0x0 ;  /* 0x0000000000007b1d */ /* 0x004fe20000010000 */
[----:B------:R-:W-:Y:S02]  /*4450*/  VIADD R84, R84, 0xffffffe0 ;  /* 0xffffffe054547836 */ /* 0x000fe40000000000 */
[----:B------:R-:W-:-:S03]  /*4460*/  FADD R165, R164, R165 ;  /* 0x000000a5a4a57221 */ /* 0x000fc60000000000 */
[----:B01----:R-:W0:Y:S01]  /*4470*/  LDTM.16dp32bit_t0_t15.x64 R4, tmem[UR8] ;  /* 0x00000008000479ee */ /* 0x003e220008b00000 */
[----:B------:R-:W1:Y:S01]  /*4480*/  LDTM.16dp32bit_t16_t31.x64 R4, tmem[UR8+0x40] ;  /* 0x00004008000479ee */ /* 0x000e620008b20000 */
[----:B------:R-:W-:Y:S01]  /*4490*/  NOP ;  /* 0x0000000000007918 */ /* 0x000fe20000000000 */
[----:B------:R-:W-:Y:S05]  /*44a0*/  @!P1 BRA `(.L_x_10) ;  /* 0x0000000400089947 */ /* 0x000fea0003800000 */
[C---:B01----:R-:W-:Y:S01]  /*44b0*/  FMUL R4, R164.reuse, R4 ;  /* 0x00000004a4047220 */ /* 0x043fe20000400000 */
[C---:B------:R-:W-:Y:S01]  /*44c0*/  FMUL R5, R164.reuse, R5 ;  /* 0x00000005a4057220 */ /* 0x040fe20000400000 */
        /* <DEDUP_REMOVED lines=61> */
[----:B------:R-:W-:-:S04]  /*48a0*/  FMUL R67, R164, R67 ;  /* 0x00000043a4437220 */ /* 0x000fc80000400000 */
[----:B------:R2:W-:Y:S01]  /*48b0*/  STTM.16dp32bit_t0_t15.x64 tmem[UR8], R4 ;  /* 0x00000004000079ed */ /* 0x0005e20008b00008 */
[----:B------:R2:W-:Y:S02]  /*48c0*/  STTM.16dp32bit_t16_t31.x64 tmem[UR8+0x40], R4 ;  /* 0x00004004000079ed */ /* 0x0005e40008b20008 */
.L_x_10:
[----:B-1----:R-:W1:Y:S02]  /*48d0*/  FENCE.VIEW.ASYNC.T ;  /* 0x00000000000073c6 */ /* 0x002e640000000200 */
[----:B-1----:R-:W-:Y:S01]  /*48e0*/  BAR.SYNC.DEFER_BLOCKING 0x0 ;  /* 0x0000000000007b1d */ /* 0x002fe20000010000 */
[----:B------:R-:W-:Y:S01]  /*48f0*/  IMAD.MOV.U32 R232, RZ, RZ, RZ ;  /* 0x000000ffffe87224 */ /* 0x000fe200078e00ff */
[----:B------:R-:W-:-:S04]  /*4900*/  ISETP.GE.AND P5, PT, R84, 0x1, PT ;  /* 0x000000015400780c */ /* 0x000fc80003fa6270 */
[----:B------:R1:W-:Y:S06]  /*4910*/  MEMBAR.ALL.CTA ;  /* 0x0000000000007992 */ /* 0x0003ec0000008000 */
[----:B-1----:R-:W1:Y:S02]  /*4920*/  FENCE.VIEW.ASYNC.S ;  /* 0x00000000000073c6 */ /* 0x002e640000000000 */
[----:B-1----:R-:W-:Y:S06]  /*4930*/  BAR.SYNC.DEFER_BLOCKING 0x0 ;  /* 0x0000000000007b1d */ /* 0x002fec0000010000 */
[----:B------:R-:W-:Y:S05]  /*4940*/  @!P6 BRA `(.L_x_11) ;  /* 0x000000000054e947 */ /* 0x000fea0003800000 */
[----:B------:R-:W-:Y:S01]  /*4950*/  UIADD3 UR12, UPT, UPT, UR6, 0x8000, URZ ;  /* 0x00008000060c7890 */ /* 0x000fe2000fffe0ff */
[----:B------:R-:W-:Y:S01]  /*4960*/  R2UR UR19, R86 ;  /* 0x00000000561372ca */ /* 0x000fe200000e0000 */
[----:B------:R-:W-:Y:S01]  /*4970*/  UMOV UR16, 0xfffffffe ;  /* 0xfffffffe00107882 */ /* 0x000fe20000000000 */
[----:B------:R-:W-:Y:S01]  /*4980*/  UMOV UR17, 0x7fffbfdf ;  /* 0x7fffbfdf00117882 */ /* 0x000fe20000000000 */
[----:B------:R-:W-:Y:S01]  /*4990*/  USHF.R.U32.HI UR12, URZ, 0x4, UR12 ;  /* 0x00000004ff0c7899 */ /* 0x000fe2000801160c */
[----:B------:R-:W-:Y:S01]  /*49a0*/  UMOV UR15, URZ ;  /* 0x000000ff000f7c82 */ /* 0x000fe20008000000 */
[----:B------:R-:W-:Y:S02]  /*49b0*/  UIADD3 UR18, UPT, UPT, UR7, 0x108, URZ ;  /* 0x0000010807127890 */ /* 0x000fe4000fffe0ff */
[----:B------:R-:W-:Y:S01]  /*49c0*/  USGXT.U32 UR14, UR12, 0xe ;  /* 0x0000000e0c0e789a */ /* 0x000fe20008000000 */
[----:B------:R-:W-:Y:S01]  /*49d0*/  UMOV UR20, 0x0 ;  /* 0x0000000000147882 */ /* 0x000fe20000000000 */
[----:B------:R-:W-:-:S02]  /*49e0*/  UMOV UR21, 0x4400010 ;  /* 0x0440001000157882 */ /* 0x000fc40000000000 */
[----:B------:R-:W-:Y:S01]  /*49f0*/  UIADD3.64 UR16, UPT, UPT, UR14, -UR16, URZ ;  /* 0x800000100e107297 */ /* 0x000fe2000fffe0ff */
[----:B------:R-:W-:Y:S01]  /*4a00*/  UMOV UR12, UR4 ;  /* 0x00000004000c7c82 */ /* 0x000fe20008000000 */
[----:B------:R-:W-:Y:S01]  /*4a10*/  UMOV UR13, URZ ;  /* 0x000000ff000d7c82 */ /* 0x000fe20008000000 */
[----:B------:R-:W-:Y:S01]  /*4a20*/  UMOV UR15, 0x80004020 ;  /* 0x80004020000f7882 */ /* 0x000fe20000000000 */
[----:B------:R-:W-:Y:S01]  /*4a30*/  UMOV UR22, 0x0 ;  /* 0x0000000000167882 */ /* 0x000fe20000000000 */
[----:B------:R-:W-:Y:S01]  /*4a40*/  UMOV UR23, 0x4400010 ;  /* 0x0440001000177882 */ /* 0x000fe20000000000 */
[----:B------:R-:W-:Y:S01]  /*4a50*/  UMOV UR12, UR12 ;  /* 0x0000000c000c7c82 */ /* 0x000fe20008000000 */
[----:B------:R1:W-:Y:S02]  /*4a60*/  UTCHMMA tmem[UR19], gdesc[UR14], tmem[UR7], tmem[UR20], idesc[UR21], UPT ;  /* 0x00ff140e130079ea */ /* 0x0003e4000b800007 */
[----:B------:R1:W-:Y:S01]  /*4a70*/  UTCHMMA tmem[UR18], gdesc[UR16], tmem[UR7], tmem[UR22], idesc[UR23], UPT ;  /* 0x00ff1610120079ea */ /* 0x0003e2000b800007 */
[----:B------:R1:W-:Y:S01]  /*4a80*/  UTCBAR [UR12], URZ ;  /* 0x000000ff0c0073e9 */ /* 0x0003e200080000ff */
[----:B------:R-:W-:Y:S01]  /*4a90*/  NOP ;  /* 0x0000000000007918 */ /* 0x000fe20000000000 */
.L_x_11:
[----:B------:R-:W-:Y:S02]  /*4aa0*/  FSEL R87, R87, -INF , P1 ;  /* 0xff80000057577808 */ /* 0x000fe40000800000 */
[----:B------:R-:W-:Y:S01]  /*4ab0*/  FSEL R164, R165, 1, P1 ;  /* 0x3f800000a5a47808 */ /* 0x000fe20000800000 */
[----:B------:R-:W-:Y:S06]  /*4ac0*/  @!P5 BRA `(.L_x_12) ;  /* 0x000000200094d947 */ /* 0x000fec0003800000 */
[----:B------:R-:W-:Y:S01]  /*4ad0*/  SHF.R.U32.HI R165, RZ, 0x4, R168 ;  /* 0x00000004ffa57819 */ /* 0x000fe200000116a8 */
[----:B0-2---:R-:W-:Y:S01]  /*4ae0*/  IMAD.U32 R5, RZ, RZ, UR6 ;  /* 0x00000006ff057e24 */ /* 0x005fe2000f8e00ff */
[----:B------:R-:W0:Y:S01]  /*4af0*/  LDC R170, c[0x0][0x3d4] ;  /* 0x0000f500ffaa7b82 */ /* 0x000e220000000800 */
[----:B------:R-:W-:Y:S01]  /*4b00*/  VIADD R4, R69, 0x10000 ;  /* 0x0001000045047836 */ /* 0x000fe20000000000 */
[----:B------:R-:W-:Y:S01]  /*4b10*/  SGXT.U32 R165, R165, 0xe ;  /* 0x0000000ea5a5781a */ /* 0x000fe20000000000 */
[----:B------:R-:W-:Y:S01]  /*4b20*/  HFMA2 R231, -RZ, RZ, 0, 0 ;  /* 0x00000000ffe77431 */ /* 0x000fe200000001ff */
[----:B------:R-:W-:Y:S01]  /*4b30*/  SHF.R.U32.HI R5, RZ, 0x4, R5 ;  /* 0x00000004ff057819 */ /* 0x000fe20000011605 */
[----:B------:R-:W-:Y:S01]  /*4b40*/  IMAD.SHL.U32 R167, R167, 0x20, RZ ;  /* 0x00000020a7a77824 */ /* 0x000fe200078e00ff */
[----:B------:R-:W-:Y:S01]  /*4b50*/  IADD3 R6, P5, PT, R165, 0x2, RZ ;  /* 0x00000002a5067810 */ /* 0x000fe20007fbe0ff */
[----:B------:R-:W-:Y:S01]  /*4b60*/  UMOV UR46, 0xfffffffe ;  /* 0xfffffffe002e7882 */ /* 0x000fe20000000000 */
[----:B------:R-:W-:Y:S01]  /*4b70*/  SGXT.U32 R166, R5, 0xe ;  /* 0x0000000e05a6781a */ /* 0x000fe20000000000 */
[----:B------:R-:W-:Y:S01]  /*4b80*/  UMOV UR47, 0x7fffbfdf ;  /* 0x7fffbfdf002f7882 */ /* 0x000fe20000000000 */
[----:B------:R-:W-:-:S02]  /*4b90*/  SHF.R.U32.HI R230, RZ, 0x4, R4 ;  /* 0x00000004ffe67819 */ /* 0x000fc40000011604 */
[----:B------:R-:W-:Y:S02]  /*4ba0*/  CS2R R4, SRZ ;  /* 0x0000000000047805 */ /* 0x000fe4000001ff00 */
[----:B-1----:R-:W-:Y:S01]  /*4bb0*/  R2UR UR12, R6 ;  /* 0x00000000060c72ca */ /* 0x002fe200000e0000 */
[----:B------:R-:W-:Y:S01]  /*4bc0*/  IMAD.MOV.U32 R168, RZ, RZ, 0x1 ;  /* 0x00000001ffa87424 */ /* 0x000fe200078e00ff */
[----:B------:R-:W-:Y:S01]  /*4bd0*/  IADD3 R6, P1, PT, R166, 0x80, RZ ;  /* 0x00000080a6067810 */ /* 0x000fe20007f3e0ff */
[----:B------:R-:W-:Y:S01]  /*4be0*/  IMAD.MOV.U32 R169, RZ, RZ, RZ ;  /* 0x000000ffffa97224 */ /* 0x000fe200078e00ff */
[----:B------:R-:W-:Y:S01]  /*4bf0*/  SGXT.U32 R230, R230, 0xe ;  /* 0x0000000ee6e6781a */ /* 0x000fe20000000000 */
[----:B------:R-:W-:Y:S01]  /*4c00*/  IMAD.MOV.U32 R171, RZ, RZ, RZ ;  /* 0x000000ffffab7224 */ /* 0x000fe200078e00ff */
[----:B------:R-:W-:Y:S01]  /*4c10*/  IADD3.X R4, PT, PT, R4, 0x40004040, RZ, P5, !PT ;  /* 0x4000404004047810 */ /* 0x000fe20002ffe4ff */
[----:B------:R-:W-:Y:S01]  /*4c20*/  IMAD.MOV.U32 R173, RZ, RZ, R167 ;  /* 0x000000ffffad7224 */ /* 0x000fe200078e00a7 */
[----:B------:R-:W-:Y:S01]  /*4c30*/  IADD3.X R5, PT, PT, R5, 0x40004040, RZ, P1, !PT ;  /* 0x4000404005057810 */ /* 0x000fe20000ffe4ff */
[----:B------:R-:W-:Y:S01]  /*4c40*/  UISETP.NE.U32.AND UP1, UPT, UR5, URZ, UPT ;  /* 0x000000ff0500728c */ /* 0x000fe2000bf25070 */
[----:B------:R-:W-:-:S02]  /*4c50*/  IADD3 R7, P5, PT, R6, 0x80, RZ ;  /* 0x0000008006077810 */ /* 0x000fc40007fbe0ff */
[----:B------:R-:W-:Y:S01]  /*4c60*/  IADD3 R8, P1, PT, R6, 0x100, RZ ;  /* 0x0000010006087810 */ /* 0x000fe20007f3e0ff */
[----:B0-----:R-:W-:Y:S01]  /*4c70*/  IMAD.SHL.U32 R170, R170, 0x20, RZ ;  /* 0x00000020aaaa7824 */ /* 0x001fe200078e00ff */
[----:B------:R-:W-:Y:S01]  /*4c80*/  R2UR UR13, R4 ;  /* 0x00000000040d72ca */ /* 0x000fe200000e0000 */
[--C-:B------:R-:W-:Y:S01]  /*4c90*/  IMAD.X R4, RZ, RZ, R5.reuse, P5 ;  /* 0x000000ffff047224 */ /* 0x100fe200028e0605 */
[----:B------:R-:W-:Y:S01]  /*4ca0*/  R2UR UR14, R7 ;  /* 0x00000000070e72ca */ /* 0x000fe200000e0000 */
[--C-:B------:R-:W-:Y:S01]  /*4cb0*/  IMAD.X R7, RZ, RZ, R5.reuse, P1 ;  /* 0x000000ffff077224 */ /* 0x100fe200008e0605 */
[C---:B------:R-:W-:Y:S01]  /*4cc0*/  IADD3 R9, P5, PT, R6.reuse, 0x180, RZ ;  /* 0x0000018006097810 */ /* 0x040fe20007fbe0ff */
[----:B------:R-:W-:Y:S01]  /*4cd0*/  IMAD.MOV.U32 R175, RZ, RZ, R170 ;  /* 0x000000ffffaf7224 */ /* 0x000fe200078e00aa */
[----:B------:R-:W-:Y:S02]  /*4ce0*/  IADD3 R10, P1, PT, R6, 0x200, RZ ;  /* 0x00000200060a7810 */ /* 0x000fe40007f3e0ff */
[----:B------:R-:W-:Y:S01]  /*4cf0*/  R2UR UR16, R8 ;  /* 0x00000000081072ca */ /* 0x000fe200000e0000 */
[--C-:B------:R-:W-:Y:S01]  /*4d00*/  IMAD.X R8, RZ, RZ, R5.reuse, P5 ;  /* 0x000000ffff087224 */ /* 0x100fe200028e0605 */
[----:B------:R-:W-:Y:S01]  /*4d10*/  R2UR UR18, R9 ;  /* 0x00000000091272ca */ /* 0x000fe200000e0000 */
[--C-:B------:R-:W-:Y:S01]  /*4d20*/  IMAD.X R9, RZ, RZ, R5.reuse, P1 ;  /* 0x000000ffff097224 */ /* 0x100fe200008e0605 */
[C---:B------:R-:W-:Y:S01]  /*4d30*/  IADD3 R11, P5, PT, R6.reuse, 0x280, RZ ;  /* 0x00000280060b7810 */ /* 0x040fe20007fbe0ff */
[----:B------:R-:W-:Y:S01]  /*4d40*/  UIADD3.64 UR76, UPT, UPT, UR12, 0x2, URZ ;  /* 0x000000020c4c7897 */ /* 0x000fe2000fffe0ff */
[----:B------:R-:W-:Y:S01]  /*4d50*/  IADD3 R12, P1, PT, R6, 0x300, RZ ;  /* 0x00000300060c7810 */ /* 0x000fe20007f3e0ff */
[----:B------:R-:W-:Y:S01]  /*4d60*/  UIADD3.64 UR48, UPT, UPT, UR12, 0xfe, URZ ;  /* 0x000000fe0c307897 */ /* 0x000fe2000fffe0ff */
        /* <DEDUP_REMOVED lines=10> */
[C---:B------:R-:W-:Y:S01]  /*4e10*/  IADD3 R16, P5, PT, R6.reuse, 0x480, RZ ;  /* 0x0000048006107810 */ /* 0x040fe20007fbe0ff */
[--C-:B------:R-:W-:Y:S01]  /*4e20*/  IMAD.X R15, RZ, RZ, R5.reuse, P1 ;  /* 0x000000ffff0f7224 */ /* 0x100fe200008e0605 */
[----:B------:R-:W-:Y:S01]  /*4e30*/  IADD3 R17, P1, PT, R6, 0x500, RZ ;  /* 0x0000050006117810 */ /* 0x000fe20007f3e0ff */
[----:B------:R-:W-:Y:S01]  /*4e40*/  UIADD3.64 UR54, UPT, UPT, UR12, 0x104, URZ ;  /* 0x000001040c367897 */ /* 0x000fe2000fffe0ff */
[----:B------:R-:W-:Y:S01]  /*4e50*/  R2UR UR26, R13 ;  /* 0x000000000d1a72ca */ /* 0x000fe200000e0000 */
[----:B------:R-:W-:Y:S01]  /*4e60*/  UIADD3.64 UR56, UPT, UPT, UR12, 0x1fe, URZ ;  /* 0x000001fe0c387897 */ /* 0x000fe2000fffe0ff */
[----:B------:R-:W-:Y:S01]  /*4e70*/  R2UR UR28, R14 ;  /* 0x000000000e1c72ca */ /* 0x000fe200000e0000 */
[--C-:B------:R-:W-:Y:S01]  /*4e80*/  IMAD.X R14, RZ, RZ, R5.reuse, P1 ;  /* 0x000000ffff0e7224 */ /* 0x100fe200008e0605 */
[----:B------:R-:W-:Y:S01]  /*4e90*/  R2UR UR30, R16 ;  /* 0x00000000101e72ca */ /* 0x000fe200000e0000 */
[----:B------:R-:W-:Y:S01]  /*4ea0*/  UIADD3.64 UR58, UPT, UPT, UR12, 0x200, URZ ;  /* 0x000002000c3a7897 */ /* 0x000fe2000fffe0ff */
[----:B------:R-:W-:Y:S01]  /*4eb0*/  IADD3.X R13, PT, PT, R5, RZ, RZ, P5, !PT ;  /* 0x000000ff050d7210 */ /* 0x000fe20002ffe4ff */
[----:B------:R-:W-:Y:S01]  /*4ec0*/  UIADD3.64 UR60, UPT, UPT, UR12, 0x202, URZ ;  /* 0x000002020c3c7897 */ /* 0x000fe2000fffe0ff */
[C---:B------:R-:W-:Y:S01]  /*4ed0*/  IADD3 R16, P5, PT, R6.reuse, 0x580, RZ ;  /* 0x0000058006107810 */ /* 0x040fe20007fbe0ff */
[----:B------:R-:W-:Y:S01]  /*4ee0*/  UIADD3.64 UR62, UPT, UPT, UR12, 0x204, URZ ;  /* 0x000002040c3e7897 */ /* 0x000fe2000fffe0ff */
[C---:B------:R-:W-:Y:S01]  /*4ef0*/  IADD3 R18, P1, PT, R6.reuse, 0x600, RZ ;  /* 0x0000060006127810 */ /* 0x040fe20007f3e0ff */
[----:B------:R-:W-:Y:S01]  /*4f00*/  UIADD3.64 UR64, UPT, UPT, UR12, 0x2fe, URZ ;  /* 0x000002fe0c407897 */ /* 0x000fe2000fffe0ff */
[----:B------:R-:W-:Y:S01]  /*4f10*/  R2UR UR32, R17 ;  /* 0x00000000112072ca */ /* 0x000fe200000e0000 */
[--C-:B------:R-:W-:Y:S01]  /*4f20*/  IMAD.X R17, RZ, RZ, R5.reuse, P5 ;  /* 0x000000ffff117224 */ /* 0x100fe200028e0605 */
[C---:B------:R-:W-:Y:S01]  /*4f30*/  R2UR UR34, R6.reuse ;  /* 0x00000000062272ca */ /* 0x040fe200000e0000 */
        /* <DEDUP_REMOVED lines=8> */
[----:B------:R-:W-:Y:S01]  /*4fc0*/  IMAD.X R5, RZ, RZ, R5, P1 ;  /* 0x000000ffff057224 */ /* 0x000fe200008e0605 */
[----:B------:R-:W-:Y:S01]  /*4fd0*/  R2UR UR44, R230 ;  /* 0x00000000e62c72ca */ /* 0x000fe200000e0000 */
[----:B------:R-:W-:Y:S01]  /*4fe0*/  UIADD3.64 UR70, UPT, UPT, UR12, 0x304, URZ ;  /* 0x000003040c467897 */ /* 0x000fe2000fffe0ff */
[----:B------:R-:W-:-:S02]  /*4ff0*/  R2UR UR45, R231 ;  /* 0x00000000e72d72ca */ /* 0x000fc400000e0000 */
[----:B------:R-:W-:Y:S02]  /*5000*/  R2UR UR36, R16 ;  /* 0x00000000102472ca */ /* 0x000fe400000e0000 */
[----:B------:R-:W-:Y:S02]  /*5010*/  R2UR UR38, R18 ;  /* 0x00000000122672ca */ /* 0x000fe400000e0000 */
[----:B------:R-:W-:Y:S02]  /*5020*/  R2UR UR40, R20 ;  /* 0x00000000142872ca */ /* 0x000fe400000e0000 */
[----:B------:R-:W-:Y:S02]  /*5030*/  R2UR UR42, R6 ;  /* 0x00000000062a72ca */ /* 0x000fe400000e0000 */
[----:B------:R-:W-:Y:S02]  /*5040*/  R2UR UR17, R7 ;  /* 0x00000000071172ca */ /* 0x000fe400000e0000 */
[----:B------:R-:W-:Y:S01]  /*5050*/  R2UR UR19, R8 ;  /* 0x00000000081372ca */ /* 0x000fe200000e0000 */
[----:B------:R-:W-:Y:S01]  /*5060*/  UIADD3.64 UR44, UPT, UPT, UR44, -UR46, URZ ;  /* 0x8000002e2c2c7297 */ /* 0x000fe2000fffe0ff */
        /* <DEDUP_REMOVED lines=8> */
[----:B------:R-:W-:-:S02]  /*50f0*/  R2UR UR41, R4 ;  /* 0x00000000042972ca */ /* 0x000fc400000e0000 */
[----:B------:R-:W-:Y:S02]  /*5100*/  R2UR UR43, R5 ;  /* 0x00000000052b72ca */ /* 0x000fe400000e0000 */
[----:B------:R-:W-:Y:S01]  /*5110*/  R2UR UR31, R13 ;  /* 0x000000000d1f72ca */ /* 0x000fe200000e0000 */
[----:B------:R-:W-:Y:S01]  /*5120*/  HFMA2 R13, -RZ, RZ, 0, 0 ;  /* 0x00000000ff0d7431 */ /* 0x000fe200000001ff */
[----:B------:R-:W-:Y:S01]  /*5130*/  R2UR UR27, R12 ;  /* 0x000000000c1b72ca */ /* 0x000fe200000e0000 */
[----:B------:R-:W-:-:S14]  /*5140*/  IMAD.MOV.U32 R12, RZ, RZ, R87 ;  /* 0x000000ffff0c7224 */ /* 0x000fdc00078e0057 */
.L_x_17:
[----:B------:R-:W-:-:S04]  /*5150*/  IMAD.WIDE R6, R173, 0x2, R88 ;  /* 0x00000002ad067825 */ /* 0x000fc800078e0258 */
[C---:B------:R-:W-:Y:S01]  /*5160*/  IMAD.WIDE R8, R173.reuse, 0x2, R220 ;  /* 0x00000002ad087825 */ /* 0x040fe200078e02dc */
[----:B0-----:R0:W2:Y:S03]  /*5170*/  LDG.E.U16 R18, desc[UR10][R6.64] ;  /* 0x0000000a06127981 */ /* 0x0010a6000c1e1500 */
[C---:B------:R-:W-:Y:S01]  /*5180*/  IMAD.WIDE R10, R173.reuse, 0x2, R96 ;  /* 0x00000002ad0a7825 */ /* 0x040fe200078e0260 */
[----:B------:R1:W3:Y:S03]  /*5190*/  LDG.E.U16 R23, desc[UR10][R8.64] ;  /* 0x0000000a08177981 */ /* 0x0002e6000c1e1500 */
[C---:B------:R-:W-:Y:S01]  /*51a0*/  IMAD.WIDE R14, R173.reuse, 0x2, R206 ;  /* 0x00000002ad0e7825 */ /* 0x040fe200078e02ce */
[----:B------:R4:W5:Y:S03]  /*51b0*/  LDG.E.U16 R22, desc[UR10][R10.64] ;  /* 0x0000000a0a167981 */ /* 0x000966000c1e1500 */
[C---:B------:R-:W-:Y:S01]  /*51c0*/  IMAD.WIDE R20, R173.reuse, 0x2, R190 ;  /* 0x00000002ad147825 */ /* 0x040fe200078e02be */
[----:B------:R-:W3:Y:S03]  /*51d0*/  LDG.E.U16 R43, desc[UR10][R14.64] ;  /* 0x0000000a0e2b7981 */ /* 0x000ee6000c1e1500 */
[C---:B------:R-:W-:Y:S01]  /*51e0*/  IMAD.WIDE R4, R173.reuse, 0x2, R94 ;  /* 0x00000002ad047825 */ /* 0x040fe200078e025e */
[----:B------:R1:W3:Y:S03]  /*51f0*/  LDG.E.U16 R47, desc[UR10][R20.64] ;  /* 0x0000000a142f7981 */ /* 0x0002e6000c1e1500 */
[C---:B0-----:R-:W-:Y:S01]  /*5200*/  IMAD.WIDE R6, R173.reuse, 0x2, R92 ;  /* 0x00000002ad067825 */ /* 0x041fe200078e025c */
[----:B------:R-:W3:Y:S03]  /*5210*/  LDG.E.U16 R19, desc[UR10][R4.64] ;  /* 0x0000000a04137981 */ /* 0x000ee6000c1e1500 */
[----:B------:R-:W-:Y:S01]  /*5220*/  IMAD.WIDE R16, R173, 0x2, R218 ;  /* 0x00000002ad107825 */ /* 0x000fe200078e02da */
[----:B------:R-:W3:Y:S03]  /*5230*/  LDG.E.U16 R40, desc[UR10][R6.64] ;  /* 0x0000000a06287981 */ /* 0x000ee6000c1e1500 */
[----:B-1----:R-:W-:Y:S01]  /*5240*/  IMAD.MOV.U32 R8, RZ, RZ, R98 ;  /* 0x000000ffff087224 */ /* 0x002fe200078e0062 */
[----:B------:R0:W3:Y:S01]  /*5250*/  LDG.E.U16 R44, desc[UR10][R16.64] ;  /* 0x0000000a102c7981 */ /* 0x0000e2000c1e1500 */
[----:B------:R-:W-:-:S02]  /*5260*/  IMAD.MOV.U32 R9, RZ, RZ, R99 ;  /* 0x000000ffff097224 */ /* 0x000fc400078e0063 */
[----:B------:R-:W-:-:S04]  /*5270*/  IMAD.WIDE R28, R173, 0x2, R192 ;  /* 0x00000002ad1c7825 */ /* 0x000fc800078e02c0 */
[C---:B------:R-:W-:Y:S02]  /*5280*/  IMAD.WIDE R24, R173.reuse, 0x2, R204 ;  /* 0x00000002ad187825 */ /* 0x040fe400078e02cc */
[----:B------:R-:W3:Y:S02]  /*5290*/  LDG.E.U16 R28, desc[UR10][R28.64] ;  /* 0x0000000a1c1c7981 */ /* 0x000ee4000c1e1500 */
[C---:B------:R-:W-:Y:S02]  /*52a0*/  IMAD.WIDE R30, R173.reuse, 0x2, R188 ;  /* 0x00000002ad1e7825 */ /* 0x040fe400078e02bc */
[----:B------:R-:W3:Y:S02]  /*52b0*/  LDG.E.U16 R48, desc[UR10][R24.64] ;  /* 0x0000000a18307981 */ /* 0x000ee4000c1e1500 */
[C---:B----4-:R-:W-:Y:S02]  /*52c0*/  IMAD.WIDE R10, R173.reuse, 0x2, R228 ;  /* 0x00000002ad0a7825 */ /* 0x050fe400078e02e4 */
[----:B------:R1:W4:Y:S02]  /*52d0*/  LDG.E.U16 R50, desc[UR10][R30.64] ;  /* 0x0000000a1e327981 */ /* 0x000324000c1e1500 */
[----:B------:R-:W-:-:S02]  /*52e0*/  IMAD.WIDE R20, R173, 0x2, R216 ;  /* 0x00000002ad147825 */ /* 0x000fc400078e02d8 */
[----:B------:R-:W4:Y:S02]  /*52f0*/  LDG.E.U16 R29, desc[UR10][R10.64] ;  /* 0x0000000a0a1d7981 */ /* 0x000f24000c1e1500 */
[C---:B------:R-:W-:Y:S02]  /*5300*/  IMAD.WIDE R26, R173.reuse, 0x2, R202 ;  /* 0x00000002ad1a7825 */ /* 0x040fe400078e02ca */
[----:B------:R-:W4:Y:S02]  /*5310*/  LDG.E.U16 R39, desc[UR10][R20.64] ;  /* 0x0000000a14277981 */ /* 0x000f24000c1e1500 */
[C---:B------:R-:W-:Y:S02]  /*5320*/  IMAD.WIDE R34, R173.reuse, 0x2, R186 ;  /* 0x00000002ad227825 */ /* 0x040fe400078e02ba */
[----:B------:R0:W4:Y:S02]  /*5330*/  LDG.E.U16 R45, desc[UR10][R26.64] ;  /* 0x0000000a1a2d7981 */ /* 0x000124000c1e1500 */
[----:B------:R-:W-:-:S02]  /*5340*/  IMAD.WIDE R14, R173, 0x2, R90 ;  /* 0x00000002ad0e7825 */ /* 0x000fc400078e025a */
[----:B------:R-:W4:Y:S02]  /*5350*/  LDG.E.U16 R49, desc[UR10][R34.64] ;  /* 0x0000000a22317981 */ /* 0x000f24000c1e1500 */
[C---:B------:R-:W-:Y:S02]  /*5360*/  IMAD.WIDE R8, R173.reuse, 0x2, R8 ;  /* 0x00000002ad087825 */ /* 0x040fe400078e0208 */
[----:B------:R1:W4:Y:S02]  /*5370*/  LDG.E.U16 R42, desc[UR10][R14.64] ;  /* 0x0000000a0e2a7981 */ /* 0x000324000c1e1500 */
[C---:B0-----:R-:W-:Y:S02]  /*5380*/  IMAD.WIDE R16, R173.reuse, 0x2, R214 ;  /* 0x00000002ad107825 */ /* 0x041fe400078e02d6 */
[----:B------:R-:W4:Y:S02]  /*5390*/  LDG.E.U16 R38, desc[UR10][R8.64] ;  /* 0x0000000a08267981 */ /* 0x000f24000c1e1500 */
[----:B------:R-:W-:-:S02]  /*53a0*/  IMAD.WIDE R6, R173, 0x2, R226 ;  /* 0x00000002ad067825 */ /* 0x000fc400078e02e2 */
[----:B------:R0:W4:Y:S02]  /*53b0*/  LDG.E.U16 R46, desc[UR10][R16.64] ;  /* 0x0000000a102e7981 */ /* 0x000124000c1e1500 */
[C---:B------:R-:W-:Y:S02]  /*53c0*/  IMAD.WIDE R4, R173.reuse, 0x2, R212 ;  /* 0x00000002ad047825 */ /* 0x040fe400078e02d4 */
[----:B------:R-:W4:Y:S02]  /*53d0*/  LDG.E.U16 R35, desc[UR10][R6.64] ;  /* 0x0000000a06237981 */ /* 0x000f24000c1e1500 */
[C---:B------:R-:W-:Y:S02]  /*53e0*/  IMAD.WIDE R32, R173.reuse, 0x2, R200 ;  /* 0x00000002ad207825 */ /* 0x040fe400078e02c8 */
[----:B------:R0:W4:Y:S02]  /*53f0*/  LDG.E.U16 R41, desc[UR10][R4.64] ;  /* 0x0000000a04297981 */ /* 0x000124000c1e1500 */
[----:B------:R-:W-:-:S02]  /*5400*/  IMAD.WIDE R36, R173, 0x2, R182 ;  /* 0x00000002ad247825 */ /* 0x000fc400078e02b6 */
[----:B------:R-:W4:Y:S02]  /*5410*/  LDG.E.U16 R32, desc[UR10][R32.64] ;  /* 0x0000000a20207981 */ /* 0x000f24000c1e1500 */
[C---:B-1----:R-:W-:Y:S02]  /*5420*/  IMAD.WIDE R30, R173.reuse, 0x2, R198 ;  /* 0x00000002ad1e7825 */ /* 0x042fe400078e02c6 */
[----:B------:R-:W4:Y:S02]  /*5430*/  LDG.E.U16 R36, desc[UR10][R36.64] ;  /* 0x0000000a24247981 */ /* 0x000f24000c1e1500 */
[C---:B------:R-:W-:Y:S02]  /*5440*/  IMAD.WIDE R24, R173.reuse, 0x2, R180 ;  /* 0x00000002ad187825 */ /* 0x040fe400078e02b4 */
[----:B------:R-:W4:Y:S02]  /*5450*/  LDG.E.U16 R31, desc[UR10][R30.64] ;  /* 0x0000000a1e1f7981 */ /* 0x000f24000c1e1500 */
[----:B------:R-:W-:-:S02]  /*5460*/  IMAD.WIDE R26, R173, 0x2, R224 ;  /* 0x00000002ad1a7825 */ /* 0x000fc400078e02e0 */
[----:B------:R-:W4:Y:S02]  /*5470*/  LDG.E.U16 R25, desc[UR10][R24.64] ;  /* 0x0000000a18197981 */ /* 0x000f24000c1e1500 */
[C---:B------:R-:W-:Y:S02]  /*5480*/  IMAD.WIDE R20, R173.reuse, 0x2, R210 ;  /* 0x00000002ad147825 */ /* 0x040fe400078e02d2 */
[----:B------:R-:W4:Y:S02]  /*5490*/  LDG.E.U16 R26, desc[UR10][R26.64] ;  /* 0x0000000a1a1a7981 */ /* 0x000f24000c1e1500 */
[C---:B------:R-:W-:Y:S02]  /*54a0*/  IMAD.WIDE R10, R173.reuse, 0x2, R196 ;  /* 0x00000002ad0a7825 */ /* 0x040fe400078e02c4 */
[----:B------:R-:W4:Y:S02]  /*54b0*/  LDG.E.U16 R20, desc[UR10][R20.64] ;  /* 0x0000000a14147981 */ /* 0x000f24000c1e1500 */
[----:B------:R-:W-:-:S02]  /*54c0*/  IMAD.WIDE R14, R173, 0x2, R178 ;  /* 0x00000002ad0e7825 */ /* 0x000fc400078e02b2 */
[----:B------:R-:W4:Y:S02]  /*54d0*/  LDG.E.U16 R10, desc[UR10][R10.64] ;  /* 0x0000000a0a0a7981 */ /* 0x000f24000c1e1500 */
[C---:B0-----:R-:W-:Y:S02]  /*54e0*/  IMAD.WIDE R16, R173.reuse, 0x2, R222 ;  /* 0x00000002ad107825 */ /* 0x041fe400078e02de */
[----:B------:R-:W4:Y:S02]  /*54f0*/  LDG.E.U16 R14, desc[UR10][R14.64] ;  /* 0x0000000a0e0e7981 */ /* 0x000f24000c1e1500 */
[C---:B------:R-:W-:Y:S02]  /*5500*/  IMAD.WIDE R8, R173.reuse, 0x2, R208 ;  /* 0x00000002ad087825 */ /* 0x040fe400078e02d0 */
[----:B------:R-:W4:Y:S02]  /*5510*/  LDG.E.U16 R17, desc[UR10][R16.64] ;  /* 0x0000000a10117981 */ /* 0x000f24000c1e1500 */
[----:B------:R-:W-:-:S02]  /*5520*/  IMAD.WIDE R4, R173, 0x2, R194 ;  /* 0x00000002ad047825 */ /* 0x000fc400078e02c2 */
[----:B------:R-:W4:Y:S02]  /*5530*/  LDG.E.U16 R9, desc[UR10][R8.64] ;  /* 0x0000000a08097981 */ /* 0x000f24000c1e1500 */
[----:B------:R-:W-:Y:S02]  /*5540*/  IMAD.WIDE R6, R173, 0x2, R176 ;  /* 0x00000002ad067825 */ /* 0x000fe400078e02b0 */
[----:B------:R-:W4:Y:S04]  /*5550*/  LDG.E.U16 R5, desc[UR10][R4.64] ;  /* 0x0000000a04057981 */ /* 0x000f28000c1e1500 */
[----:B------:R-:W4:Y:S01]  /*5560*/  LDG.E.U16 R7, desc[UR10][R6.64] ;  /* 0x0000000a06077981 */ /* 0x000f22000c1e1500 */
[----:B------:R-:W-:Y:S02]  /*5570*/  UMOV UR72, 0x1 ;  /* 0x0000000100487882 */ /* 0x000fe40000000000 */
[----:B------:R-:W-:-:S04]  /*5580*/  @!UP0 UIADD3 UR72, UPT, UPT, -UR72, 0x100000, URZ ;  /* 0x0010000048488890 */ /* 0x000fc8000fffe1ff */
[----:B------:R-:W-:Y:S02]  /*5590*/  @!UP0 USHF.L.U32 UR73, UR72, 0xb, URZ ;  /* 0x0000000b48498899 */ /* 0x000fe400080006ff */
[----:B------:R-:W-:Y:S01]  /*55a0*/  @!UP0 USHF.L.U32 UR72, UR72, 0x1, URZ ;  /* 0x0000000148488899 */ /* 0x000fe200080006ff */
[----:B------:R-:W-:Y:S01]  /*55b0*/  VOTEU.ALL UP2, P0 ;  /* 0x0000000000ff7886 */ /* 0x000fe20000040000 */
[----:B--2---:R0:W-:Y:S04]  /*55c0*/  STS.U16 [R81+UR6+0xc400], R18 ;  /* 0x00c4001251007988 */ /* 0x0041e80008000406 */
[----:B-----5:R0:W-:Y:S04]  /*55d0*/  STS.U16 [R81+UR6+0xc800], R22 ;  /* 0x00c8001651007988 */ /* 0x0201e80008000406 */
[----:B---3--:R0:W-:Y:S04]  /*55e0*/  STS.U16 [R81+UR6+0xcc00], R28 ;  /* 0x00cc001c51007988 */ /* 0x0081e80008000406 */
[----:B----4-:R0:W-:Y:S04]  /*55f0*/  STS.U16 [R81+UR6+0xc000], R38 ;  /* 0x00c0002651007988 */ /* 0x0101e80008000406 */
        /* <DEDUP_REMOVED lines=28> */
[----:B------:R1:W-:Y:S06]  /*57c0*/  MEMBAR.ALL.CTA ;  /* 0x0000000000007992 */ /* 0x0003ec0000008000 */
[----:B-1----:R-:W-:Y:S04]  /*57d0*/  FENCE.VIEW.ASYNC.S ;  /* 0x00000000000073c6 */ /* 0x002fe80000000000 */
[----:B------:R-:W1:Y:S02]  /*57e0*/  FENCE.VIEW.ASYNC.S ;  /* 0x00000000000073c6 */ /* 0x000e640000000000 */
[----:B-1----:R0:W1:Y:S02]  /*57f0*/  @!UP2 SYNCS.EXCH.64 URZ, [UR6+0x14010], UR72 ;  /* 0x0140104806ffa5b2 */ /* 0x0020640008000100 */
[----:B-1----:R-:W-:Y:S06]  /*5800*/  BAR.SYNC.DEFER_BLOCKING 0x0 ;  /* 0x0000000000007b1d */ /* 0x002fec0000010000 */
[----:B0-----:R-:W-:Y:S05]  /*5810*/  BRA.U UP1, `(.L_x_13) ;  /* 0x0000000101ac7547 */ /* 0x001fea000b800000 */
[----:B------:R-:W-:Y:S02]  /*5820*/  R2UR UR5, R166 ;  /* 0x00000000a60572ca */ /* 0x000fe400000e0000 */
[----:B------:R-:W-:Y:S02]  /*5830*/  ELECT P1, URZ, PT ;  /* 0x0000000000ff782f */ /* 0x000fe40003820000 */
[----:B------:R-:W-:Y:S01]  /*5840*/  MOV.SPILL R4, UR7 ;  /* 0x0000000700047c02 */ /* 0x000fe20009000f00 */
[----:B------:R-:W-:Y:S01]  /*5850*/  UMOV UR7, 0x4088010 ;  /* 0x0408801000077882 */ /* 0x000fe20000000000 */
[----:B------:R-:W-:Y:S01]  /*5860*/  MOV.SPILL R5, UR6 ;  /* 0x0000000600057c02 */ /* 0x000fe20009000f00 */
[----:B------:R-:W-:-:S06]  /*5870*/  UMOV UR6, 0x0 ;  /* 0x0000000000067882 */ /* 0x000fcc0000000000 */
[----:B------:R-:W-:Y:S01]  /*5880*/  IMAD.U32 R6, RZ, RZ, UR5 ;  /* 0x00000005ff067e24 */ /* 0x000fe2000f8e00ff */
[----:B------:R-:W-:Y:S01]  /*5890*/  R2UR UR5, R165 ;  /* 0x00000000a50572ca */ /* 0x000fe200000e0000 */
[----:B------:R-:W-:Y:S02]  /*58a0*/  @P1 IMAD.MOV.U32 R7, RZ, RZ, 0x40004040 ;  /* 0x40004040ff071424 */ /* 0x000fe400078e00ff */
[----:B------:R-:W-:Y:S01]  /*58b0*/  @P1 IMAD.MOV.U32 R9, RZ, RZ, 0x40004040 ;  /* 0x40004040ff091424 */ /* 0x000fe200078e00ff */
[----:B------:R-:W-:Y:S02]  /*58c0*/  @P1 R2UR UR72, R6 ;  /* 0x00000000064812ca */ /* 0x000fe400000e0000 */
[----:B------:R-:W-:Y:S02]  /*58d0*/  @P1 R2UR UR73, R7 ;  /* 0x00000000074912ca */ /* 0x000fe400000e0000 */
[----:B------:R-:W-:-:S05]  /*58e0*/  @P1 R2UR UR75, R9 ;  /* 0x00000000094b12ca */ /* 0x000fca00000e0000 */
[----:B------:R-:W-:-:S04]  /*58f0*/  MOV R8, UR5 ;  /* 0x0000000500087c02 */ /* 0x000fc80008000f00 */
[----:B------:R-:W-:-:S13]  /*5900*/  @P1 R2UR UR74, R8 ;  /* 0x00000000084a12ca */ /* 0x000fda00000e0000 */
[----:B------:R0:W-:Y:S02]  /*5910*/  UTCHMMA gdesc[UR72], gdesc[UR74], tmem[UR9], tmem[UR6], idesc[UR7], !UPT ;  /* 0x00ff064a480075ea */ /* 0x0001e4000f800009 */
[----:B0-----:R-:W-:Y:S01]  /*5920*/  R2UR.FILL UR7, R4 ;  /* 0x00000000040772ca */ /* 0x001fe200004e0000 */
[----:B------:R-:W-:Y:S01]  /*5930*/  VIADD R4, R69, 0x14010 ;  /* 0x0001401045047836 */ /* 0x000fe20000000000 */
[----:B------:R-:W-:Y:S01]  /*5940*/  R2UR.FILL UR6, R5 ;  /* 0x00000000050672ca */ /* 0x000fe200004e0000 */
[----:B------:R-:W-:Y:S01]  /*5950*/  IMAD.MOV.U32 R5, RZ, RZ, RZ ;  /* 0x000000ffff057224 */ /* 0x000fe200078e00ff */
[----:B------:R-:W-:Y:S01]  /*5960*/  UMOV UR72, 0x0 ;  /* 0x0000000000487882 */ /* 0x000fe20000000000 */
[----:B------:R-:W-:Y:S01]  /*5970*/  UMOV UR73, 0x4088010 ;  /* 0x0408801000497882 */ /* 0x000fe20000000000 */
[----:B------:R-:W-:Y:S01]  /*5980*/  UMOV UR74, 0x0 ;  /* 0x00000000004a7882 */ /* 0x000fe20000000000 */
[----:B------:R-:W-:Y:S01]  /*5990*/  UMOV UR75, 0x4088010 ;  /* 0x04088010004b7882 */ /* 0x000fe20000000000 */
[----:B------:R-:W-:Y:S01]  /*59a0*/  @P1 MOV R4, R4 ;  /* 0x0000000400041202 */ /* 0x000fe20000000f00 */
[----:B------:R0:W-:Y:S01]  /*59b0*/  UTCHMMA gdesc[UR34], gdesc[UR12], tmem[UR9], tmem[UR72], idesc[UR73], UPT ;  /* 0x00ff480c220075ea */ /* 0x0001e2000b800009 */
[----:B------:R0:W-:Y:S01]  /*59c0*/  UTCHMMA gdesc[UR14], gdesc[UR76], tmem[UR9], tmem[UR74], idesc[UR75], UPT ;  /* 0x00ff4a4c0e0075ea */ /* 0x0001e2000b800009 */
[----:B------:R0:W-:Y:S01]  /*59d0*/  UTCHMMA gdesc[UR16], gdesc[UR46], tmem[UR9], tmem[UR72], idesc[UR73], UPT ;  /* 0x00ff482e100075ea */ /* 0x0001e2000b800009 */
[----:B------:R-:W-:Y:S01]  /*59e0*/  @P1 R2UR UR5, R4 ;  /* 0x00000000040512ca */ /* 0x000fe200000e0000 */
[----:B------:R0:W-:Y:S01]  /*59f0*/  UTCHMMA gdesc[UR18], gdesc[UR48], tmem[UR9], tmem[UR74], idesc[UR75], UPT ;  /* 0x00ff4a30120075ea */ /* 0x0001e2000b800009 */
        /* <DEDUP_REMOVED lines=11> */
[----:B------:R0:W-:Y:S01]  /*5ab0*/  UTCBAR [UR5], URZ ;  /* 0x000000ff050073e9 */ /* 0x0001e200080000ff */
[----:B------:R-:W-:Y:S01]  /*5ac0*/  NOP ;  /* 0x0000000000007918 */ /* 0x000fe20000000000 */
.L_x_13:
[----:B------:R-:W1:Y:S02]  /*5ad0*/  SYNCS.PHASECHK.TRANS64.TRYWAIT P1, [UR6+0x14010], RZ ;  /* 0x014010ffff0075a7 */ /* 0x000e640008021106 */
[----:B-1----:R-:W-:Y:S05]  /*5ae0*/  @!P1 BRA `(.L_x_14) ;  /* 0x0000003c00149947 */ /* 0x002fea0003800000 */
.L_x_23:
[----:B0-----:R-:W-:Y:S01]  /*5af0*/  R2UR UR5, R83 ;  /* 0x00000000530572ca */ /* 0x001fe200000e0000 */
[----:B------:R-:W-:Y:S01]  /*5b00*/  BAR.SYNC.DEFER_BLOCKING 0x0 ;  /* 0x0000000000007b1d */ /* 0x000fe20000010000 */
[----:B------:R-:W-:-:S11]  /*5b10*/  IMAD.U32 R13, R13, -0x80000000, RZ ;  /* 0x800000000d0d7824 */ /* 0x000fd600078e00ff */
[----:B------:R-:W-:Y:S01]  /*5b20*/  LDTM.16dp32bit_t0_t15.x8 R4, tmem[UR5] ;  /* 0x00000005000479ee */ /* 0x000fe20008980000 */
[----:B------:R-:W0:Y:S01]  /*5b30*/  LDTM.16dp32bit_t16_t31.x8 R4, tmem[UR5+0x8] ;  /* 0x00000805000479ee */ /* 0x000e2200089a0000 */
[----:B------:R-:W0:Y:S01]  /*5b40*/  LDCU UR5, c[0x0][0x3a8] ;  /* 0x00007500ff0577ac */ /* 0x000e220008000800 */
[----:B------:R-:W1:Y:S01]  /*5b50*/  @!P0 SYNCS.CCTL.IV [UR6+0x14010] ;  /* 0x01401000ff0089b1 */ /* 0x000e620008000006 */
[----:B------:R-:W-:Y:S01]  /*5b60*/  NOP ;  /* 0x0000000000007918 */ /* 0x000fe20000000000 */
[----:B0-----:R-:W-:Y:S01]  /*5b70*/  FMUL R14, R4, UR5 ;  /* 0x00000005040e7c20 */ /* 0x001fe20008400000 */
[----:B------:R-:W-:Y:S01]  /*5b80*/  FMUL R15, R5, UR5 ;  /* 0x00000005050f7c20 */ /* 0x000fe20008400000 */
[----:B------:R-:W-:Y:S01]  /*5b90*/  FMUL R16, R6, UR5 ;  /* 0x0000000506107c20 */ /* 0x000fe20008400000 */
[----:B------:R-:W-:Y:S01]  /*5ba0*/  FMUL R17, R7, UR5 ;  /* 0x0000000507117c20 */ /* 0x000fe20008400000 */
[----:B------:R-:W-:-:S03]  /*5bb0*/  FMUL R18, R8, UR5 ;  /* 0x0000000508127c20 */ /* 0x000fc60008400000 */
[----:B------:R-:W-:Y:S01]  /*5bc0*/  FMNMX3 R16, R14, R15, R16, !PT ;  /* 0x0000000f0e107276 */ /* 0x000fe20007800010 */
[----:B------:R-:W-:Y:S01]  /*5bd0*/  FMUL R14, R9, UR5 ;  /* 0x00000005090e7c20 */ /* 0x000fe20008400000 */
[----:B------:R-:W-:Y:S02]  /*5be0*/  FMUL R15, R10, UR5 ;  /* 0x000000050a0f7c20 */ /* 0x000fe40008400000 */
[----:B------:R-:W-:Y:S01]  /*5bf0*/  FMNMX3 R17, R16, R17, R18, !PT ;  /* 0x0000001110117276 */ /* 0x000fe20007800012 */
[----:B------:R-:W-:-:S03]  /*5c00*/  FMUL R16, R11, UR5 ;  /* 0x000000050b107c20 */ /* 0x000fc60008400000 */
[----:B------:R-:W-:-:S04]  /*5c10*/  FMNMX3 R15, R17, R14, R15, !PT ;  /* 0x0000000e110f7276 */ /* 0x000fc8000780000f */
[----:B------:R-:W-:-:S05]  /*5c20*/  FMNMX R15, R16, R15, !PT ;  /* 0x0000000f100f7209 */ /* 0x000fca0007800000 */
[----:B------:R-:W0:Y:S02]  /*5c30*/  SHFL.BFLY PT, R14, R15, 0x10, 0x1f ;  /* 0x0e001f000f0e7f89 */ /* 0x000e2400000e0000 */
[----:B0-----:R-:W-:-:S05]  /*5c40*/  FMNMX R17, R15, R14, !PT ;  /* 0x0000000e0f117209 */ /* 0x001fca0007800000 */
[----:B-1----:R-:W-:Y:S01]  /*5c50*/  @!P2 STS [R72+0xc000], R17 ;  /* 0x00c000114800a388 */ /* 0x002fe20000000800 */
[----:B------:R-:W-:Y:S06]  /*5c60*/  BAR.SYNC.DEFER_BLOCKING 0x0 ;  /* 0x0000000000007b1d */ /* 0x000fec0000010000 */
[----:B------:R-:W0:Y:S04]  /*5c70*/  @!P3 LDS R172, [R71+0xc000] ;  /* 0x00c0000047acb984 */ /* 0x000e280000000800 */
[----:B0-----:R-:W0:Y:S02]  /*5c80*/  SHFL.BFLY PT, R19, R172, 0x1, 0x1f ;  /* 0x0c201f00ac137f89 */ /* 0x001e2400000e0000 */
[----:B0-----:R-:W-:-:S05]  /*5c90*/  FMNMX R14, R172, R19, !PT ;  /* 0x00000013ac0e7209 */ /* 0x001fca0007800000 */
[----:B------:R-:W-:Y:S01]  /*5ca0*/  @P4 STS [R71+0xc000], R14 ;  /* 0x00c0000e47004388 */ /* 0x000fe20000000800 */
[----:B------:R-:W-:Y:S06]  /*5cb0*/  BAR.SYNC.DEFER_BLOCKING 0x0 ;  /* 0x0000000000007b1d */ /* 0x000fec0000010000 */
[----:B------:R-:W0:Y:S02]  /*5cc0*/  LDS R87, [R70+0xc000] ;  /* 0x00c0000046577984 */ /* 0x000e240000000800 */
[----:B0-----:R-:W-:-:S05]  /*5cd0*/  FMNMX R87, R87, R12, !PT ;  /* 0x0000000c57577209 */ /* 0x001fca0007800000 */
        /* <DEDUP_REMOVED lines=8> */
[----:B------:R-:W-:Y:S01]  /*5d60*/  MUFU.EX2 R26, R4 ;  /* 0x00000004001a7308 */ /* 0x000fe20000000800 */
[--C-:B------:R-:W-:Y:S01]  /*5d70*/  FFMA R8, R8, UR5, -R87.reuse ;  /* 0x0000000508087c23 */ /* 0x100fe20008000857 */
[--C-:B------:R-:W-:Y:S01]  /*5d80*/  FFMA R9, R9, UR5, -R87.reuse ;  /* 0x0000000509097c23 */ /* 0x100fe20008000857 */
[--C-:B------:R-:W-:Y:S01]  /*5d90*/  FFMA R10, R10, UR5, -R87.reuse ;  /* 0x000000050a0a7c23 */ /* 0x100fe20008000857 */
[----:B------:R-:W-:Y:S01]  /*5da0*/  FFMA R11, R11, UR5, -R87 ;  /* 0x000000050b0b7c23 */ /* 0x000fe20008000857 */
[----:B------:R-:W-:Y:S01]  /*5db0*/  FMUL R8, R8, 1.4426950216293334961 ;  /* 0x3fb8aa3b08087820 */ /* 0x000fe20000400000 */
[----:B------:R-:W-:Y:S01]  /*5dc0*/  FMUL R9, R9, 1.4426950216293334961 ;  /* 0x3fb8aa3b09097820 */ /* 0x000fe20000400000 */
[----:B------:R-:W-:Y:S01]  /*5dd0*/  FMUL R10, R10, 1.4426950216293334961 ;  /* 0x3fb8aa3b0a0a7820 */ /* 0x000fe20000400000 */
        /* <DEDUP_REMOVED lines=20> */
[----:B0-----:R-:W-:-:S05]  /*5f20*/  IMAD.WIDE R6, R175, 0x2, R160 ;  /* 0x00000002af067825 */ /* 0x001fca00078e02a0 */
[----:B------:R-:W0:Y:S04]  /*5f30*/  @!P3 LDS R174, [R71+0xc000] ;  /* 0x00c0000047aeb984 */ /* 0x000e280000000800 */
[----:B0-----:R-:W0:Y:S02]  /*5f40*/  SHFL.BFLY PT, R5, R174, 0x1, 0x1f ;  /* 0x0c201f00ae057f89 */ /* 0x001e2400000e0000 */
[----:B0-----:R-:W-:Y:S01]  /*5f50*/  FADD R8, R174, R5 ;  /* 0x00000005ae087221 */ /* 0x001fe20000000000 */
[----:B------:R-:W-:-:S04]  /*5f60*/  IMAD.WIDE R4, R175, 0x2, R162 ;  /* 0x00000002af047825 */ /* 0x000fc800078e02a2 */
[----:B------:R0:W-:Y:S01]  /*5f70*/  @P4 STS [R71+0xc000], R8 ;  /* 0x00c0000847004388 */ /* 0x0001e20000000800 */
[----:B------:R-:W-:Y:S06]  /*5f80*/  BAR.SYNC.DEFER_BLOCKING 0x0 ;  /* 0x0000000000007b1d */ /* 0x000fec0000010000 */
[----:B------:R0:W1:Y:S01]  /*5f90*/  LDS R185, [R70+0xc000] ;  /* 0x00c0000046b97984 */ /* 0x0000620000000800 */
[----:B------:R-:W2:Y:S02]  /*5fa0*/  SYNCS.PHASECHK.TRANS64.TRYWAIT P1, [UR4], R13 ;  /* 0x0000000dff0075a7 */ /* 0x000ea40008021104 */
[----:B012---:R-:W-:Y:S05]  /*5fb0*/  @!P1 BRA `(.L_x_15) ;  /* 0x0000003400ec9947 */ /* 0x007fea0003800000 */
.L_x_24:
[----:B------:R-:W-:Y:S01]  /*5fc0*/  IMAD.WIDE R8, R175, 0x2, R158 ;  /* 0x00000002af087825 */ /* 0x000fe200078e029e */
[----:B------:R-:W2:Y:S01]  /*5fd0*/  LDG.E.U16 R13, desc[UR10][R4.64] ;  /* 0x0000000a040d7981 */ /* 0x000ea2000c1e1500 */
[----:B------:R-:W-:Y:S02]  /*5fe0*/  R2UR UR4, R85 ;  /* 0x00000000550472ca */ /* 0x000fe400000e0000 */
[C---:B------:R-:W-:Y:S01]  /*5ff0*/  IMAD.WIDE R10, R175.reuse, 0x2, R156 ;  /* 0x00000002af0a7825 */ /* 0x040fe200078e029c */
[----:B------:R0:W3:Y:S03]  /*6000*/  LDG.E.U16 R37, desc[UR10][R8.64] ;  /* 0x0000000a08257981 */ /* 0x0000e6000c1e1500 */
[C---:B------:R-:W-:Y:S01]  /*6010*/  IMAD.WIDE R14, R175.reuse, 0x2, R154 ;  /* 0x00000002af0e7825 */ /* 0x040fe200078e029a */
[----:B------:R1:W4:Y:S03]  /*6020*/  LDG.E.U16 R35, desc[UR10][R6.64] ;  /* 0x0000000a06237981 */ /* 0x000326000c1e1500 */
[C---:B------:R-:W-:Y:S01]  /*6030*/  IMAD.WIDE R18, R175.reuse, 0x2, R152 ;  /* 0x00000002af127825 */ /* 0x040fe200078e0298 */
[----:B------:R5:W4:Y:S03]  /*6040*/  LDG.E.U16 R39, desc[UR10][R10.64] ;  /* 0x0000000a0a277981 */ /* 0x000b26000c1e1500 */
[C---:B------:R-:W-:Y:S01]  /*6050*/  IMAD.WIDE R20, R175.reuse, 0x2, R150 ;  /* 0x00000002af147825 */ /* 0x040fe200078e0296 */
[----:B------:R0:W4:Y:S03]  /*6060*/  LDG.E.U16 R41, desc[UR10][R14.64] ;  /* 0x0000000a0e297981 */ /* 0x000126000c1e1500 */
[C---:B------:R-:W-:Y:S01]  /*6070*/  IMAD.WIDE R22, R175.reuse, 0x2, R148 ;  /* 0x00000002af167825 */ /* 0x040fe200078e0294 */
[----:B------:R-:W4:Y:S03]  /*6080*/  LDG.E.U16 R43, desc[UR10][R18.64] ;  /* 0x0000000a122b7981 */ /* 0x000f26000c1e1500 */
[C---:B------:R-:W-:Y:S01]  /*6090*/  IMAD.WIDE R24, R175.reuse, 0x2, R146 ;  /* 0x00000002af187825 */ /* 0x040fe200078e0292 */
[----:B------:R-:W4:Y:S03]  /*60a0*/  LDG.E.U16 R45, desc[UR10][R20.64] ;  /* 0x0000000a142d7981 */ /* 0x000f26000c1e1500 */
[C---:B------:R-:W-:Y:S01]  /*60b0*/  IMAD.WIDE R16, R175.reuse, 0x2, R140 ;  /* 0x00000002af107825 */ /* 0x040fe200078e028c */
[----:B------:R-:W4:Y:S03]  /*60c0*/  LDG.E.U16 R47, desc[UR10][R22.64] ;  /* 0x0000000a162f7981 */ /* 0x000f26000c1e1500 */
[C---:B0-----:R-:W-:Y:S01]  /*60d0*/  IMAD.WIDE R8, R175.reuse, 0x2, R134 ;  /* 0x00000002af087825 */ /* 0x041fe200078e0286 */
[----:B------:R-:W4:Y:S03]  /*60e0*/  LDG.E.U16 R49, desc[UR10][R24.64] ;  /* 0x0000000a18317981 */ /* 0x000f26000c1e1500 */
[C---:B------:R-:W-:Y:S01]  /*60f0*/  IMAD.WIDE R4, R175.reuse, 0x2, R138 ;  /* 0x00000002af047825 */ /* 0x040fe200078e028a */
[----:B------:R0:W4:Y:S03]  /*6100*/  LDG.E.U16 R55, desc[UR10][R16.64] ;  /* 0x0000000a10377981 */ /* 0x000126000c1e1500 */
[C---:B-1----:R-:W-:Y:S01]  /*6110*/  IMAD.WIDE R6, R175.reuse, 0x2, R136 ;  /* 0x00000002af067825 */ /* 0x042fe200078e0288 */
[----:B------:R1:W4:Y:S03]  /*6120*/  LDG.E.U16 R61, desc[UR10][R8.64] ;  /* 0x0000000a083d7981 */ /* 0x000326000c1e1500 */
[C---:B-----5:R-:W-:Y:S01]  /*6130*/  IMAD.WIDE R10, R175.reuse, 0x2, R132 ;  /* 0x00000002af0a7825 */ /* 0x060fe200078e0284 */
[----:B------:R5:W4:Y:S03]  /*6140*/  LDG.E.U16 R57, desc[UR10][R4.64] ;  /* 0x0000000a04397981 */ /* 0x000b26000c1e1500 */
[C---:B------:R-:W-:Y:S01]  /*6150*/  IMAD.WIDE R14, R175.reuse, 0x2, R130 ;  /* 0x00000002af0e7825 */ /* 0x040fe200078e0282 */
[----:B------:R1:W4:Y:S03]  /*6160*/  LDG.E.U16 R59, desc[UR10][R6.64] ;  /* 0x0000000a063b7981 */ /* 0x000326000c1e1500 */
[C---:B0-----:R-:W-:Y:S01]  /*6170*/  IMAD.WIDE R16, R175.reuse, 0x2, R128 ;  /* 0x00000002af107825 */ /* 0x041fe200078e0280 */
[----:B------:R0:W4:Y:S03]  /*6180*/  LDG.E.U16 R63, desc[UR10][R10.64] ;  /* 0x0000000a0a3f7981 */ /* 0x000126000c1e1500 */
[C---:B------:R-:W-:Y:S01]  /*6190*/  IMAD.WIDE R18, R175.reuse, 0x2, R126 ;  /* 0x00000002af127825 */ /* 0x040fe200078e027e */
        /* <DEDUP_REMOVED lines=11> */
[C---:B-1----:R-:W-:Y:S01]  /*6250*/  IMAD.WIDE R8, R175.reuse, 0x2, R114 ;  /* 0x00000002af087825 */ /* 0x042fe200078e0272 */
[----:B------:R-:W4:Y:S03]  /*6260*/  LDG.E.U16 R51, desc[UR10][R50.64] ;  /* 0x0000000a32337981 */ /* 0x000f26000c1e1500 */
[C---:B-----5:R-:W-:Y:S01]  /*6270*/  IMAD.WIDE R4, R175.reuse, 0x2, R118 ;  /* 0x00000002af047825 */ /* 0x060fe200078e0276 */
[----:B------:R-:W5:Y:S03]  /*6280*/  LDG.E.U16 R53, desc[UR10][R52.64] ;  /* 0x0000000a34357981 */ /* 0x000f66000c1e1500 */
[C---:B------:R-:W-:Y:S01]  /*6290*/  IMAD.WIDE R6, R175.reuse, 0x2, R116 ;  /* 0x00000002af067825 */ /* 0x040fe200078e0274 */
[----:B------:R1:W5:Y:S03]  /*62a0*/  LDG.E.U16 R241, desc[UR10][R4.64] ;  /* 0x0000000a04f17981 */ /* 0x000366000c1e1500 */
[C---:B0-----:R-:W-:Y:S01]  /*62b0*/  IMAD.WIDE R10, R175.reuse, 0x2, R112 ;  /* 0x00000002af0a7825 */ /* 0x041fe200078e0270 */
[----:B------:R0:W5:Y:S03]  /*62c0*/  LDG.E.U16 R243, desc[UR10][R6.64] ;  /* 0x0000000a06f37981 */ /* 0x000166000c1e1500 */
[C---:B------:R-:W-:Y:S01]  /*62d0*/  IMAD.WIDE R14, R175.reuse, 0x2, R110 ;  /* 0x00000002af0e7825 */ /* 0x040fe200078e026e */
[----:B------:R-:W5:Y:S03]  /*62e0*/  LDG.E.U16 R9, desc[UR10][R8.64] ;  /* 0x0000000a08097981 */ /* 0x000f66000c1e1500 */
        /* <DEDUP_REMOVED lines=8> */
[----:B------:R-:W-:Y:S01]  /*6370*/  IMAD.WIDE R24, R175, 0x2, R100 ;  /* 0x00000002af187825 */ /* 0x000fe200078e0264 */
[----:B------:R-:W5:Y:S04]  /*6380*/  LDG.E.U16 R232, desc[UR10][R20.64] ;  /* 0x0000000a14e87981 */ /* 0x000f68000c1e1500 */
[----:B------:R-:W5:Y:S04]  /*6390*/  LDG.E.U16 R234, desc[UR10][R22.64] ;  /* 0x0000000a16ea7981 */ /* 0x000f68000c1e1500 */
[----:B------:R-:W5:Y:S01]  /*63a0*/  LDG.E.U16 R236, desc[UR10][R24.64] ;  /* 0x0000000a18ec7981 */ /* 0x000f62000c1e1500 */
[----:B-1----:R-:W-:-:S02]  /*63b0*/  F2FP.F16.F32.PACK_AB R4, R27, R26 ;  /* 0x0000001a1b04723e */ /* 0x002fc400000000ff */
[----:B------:R-:W-:Y:S02]  /*63c0*/  F2FP.F16.F32.PACK_AB R5, R31, R28 ;  /* 0x0000001c1f05723e */ /* 0x000fe400000000ff */
[----:B0-----:R-:W-:Y:S02]  /*63d0*/  F2FP.F16.F32.PACK_AB R6, R32, R29 ;  /* 0x0000001d2006723e */ /* 0x001fe400000000ff */
[----:B------:R-:W-:Y:S01]  /*63e0*/  F2FP.F16.F32.PACK_AB R7, R33, R30 ;  /* 0x0000001e2107723e */ /* 0x000fe200000000ff */
[----:B------:R-:W-:-:S03]  /*63f0*/  FADD R184, -R87, R12 ;  /* 0x0000000c57b87221 */ /* 0x000fc60000000100 */
[----:B------:R-:W-:Y:S01]  /*6400*/  STTM.16dp32bit_t0_t15.x4 tmem[UR4], R4 ;  /* 0x00000004000079ed */ /* 0x000fe20008900004 */
[----:B------:R-:W-:Y:S01]  /*6410*/  STTM.16dp32bit_t16_t31.x4 tmem[UR4+0x4], R4 ;  /* 0x00000404000079ed */ /* 0x000fe20008920004 */
[----:B------:R-:W-:-:S06]  /*6420*/  FMUL R184, R184, 1.4426950216293334961 ;  /* 0x3fb8aa3bb8b87820 */ /* 0x000fcc0000400000 */
[----:B------:R-:W0:Y:S01]  /*6430*/  MUFU.EX2 R184, R184 ;  /* 0x000000b800b87308 */ /* 0x000e220000000800 */
[----:B--2---:R-:W-:Y:S04]  /*6440*/  STS.U16 [R82+UR6+0x10000], R13 ;  /* 0x0100000d52007988 */ /* 0x004fe80008000406 */
[----:B---3--:R-:W-:Y:S04]  /*6450*/  STS.U16 [R82+UR6+0x10400], R37 ;  /* 0x0104002552007988 */ /* 0x008fe80008000406 */
[----:B----4-:R-:W-:Y:S04]  /*6460*/  STS.U16 [R82+UR6+0x10200], R35 ;  /* 0x0102002352007988 */ /* 0x010fe80008000406 */
        /* <DEDUP_REMOVED lines=18> */
[----:B-----5:R-:W-:Y:S04]  /*6590*/  STS.U16 [R82+UR6+0x11400], R53 ;  /* 0x0114003552007988 */ /* 0x020fe80008000406 */
[----:B------:R-:W-:Y:S04]  /*65a0*/  STS.U16 [R82+UR6+0x12c00], R241 ;  /* 0x012c00f152007988 */ /* 0x000fe80008000406 */
[----:B------:R-:W-:Y:S04]  /*65b0*/  STS.U16 [R82+UR6+0x12e00], R243 ;  /* 0x012e00f352007988 */ /* 0x000fe80008000406 */
[----:B------:R1:W-:Y:S04]  /*65c0*/  STS.U16 [R82+UR6+0x13000], R9 ;  /* 0x0130000952007988 */ /* 0x0003e80008000406 */
[----:B------:R-:W-:Y:S04]  /*65d0*/  STS.U16 [R82+UR6+0x13200], R245 ;  /* 0x013200f552007988 */ /* 0x000fe80008000406 */
[----:B------:R-:W-:Y:S04]  /*65e0*/  STS.U16 [R82+UR6+0x13400], R247 ;  /* 0x013400f752007988 */ /* 0x000fe80008000406 */
[----:B------:R-:W-:Y:S04]  /*65f0*/  STS.U16 [R82+UR6+0x13600], R249 ;  /* 0x013600f952007988 */ /* 0x000fe80008000406 */
[----:B------:R-:W-:Y:S04]  /*6600*/  STS.U16 [R82+UR6+0x13800], R251 ;  /* 0x013800fb52007988 */ /* 0x000fe80008000406 */
[----:B------:R2:W-:Y:S04]  /*6610*/  STS.U16 [R82+UR6+0x13a00], R232 ;  /* 0x013a00e852007988 */ /* 0x0005e80008000406 */
[----:B------:R3:W-:Y:S04]  /*6620*/  STS.U16 [R82+UR6+0x13c00], R234 ;  /* 0x013c00ea52007988 */ /* 0x0007e80008000406 */
[----:B------:R3:W-:Y:S01]  /*6630*/  STS.U16 [R82+UR6+0x13e00], R236 ;  /* 0x013e00ec52007988 */ /* 0x0007e20008000406 */
[----:B------:R-:W4:Y:S02]  /*6640*/  FENCE.VIEW.ASYNC.T ;  /* 0x00000000000073c6 */ /* 0x000f240000000200 */
[----:B----4-:R-:W-:Y:S06]  /*6650*/  BAR.SYNC.DEFER_BLOCKING 0x0 ;  /* 0x0000000000007b1d */ /* 0x010fec0000010000 */
[----:B-1----:R-:W-:Y:S01]  /*6660*/  LDTM.16dp32bit_t0_t15.x64 R4, tmem[UR8] ;  /* 0x00000008000479ee */ /* 0x002fe20008b00000 */
[----:B------:R-:W0:Y:S01]  /*6670*/  LDTM.16dp32bit_t16_t31.x64 R4, tmem[UR8+0x40] ;  /* 0x00004008000479ee */ /* 0x000e220008b20000 */
[----:B------:R-:W-:Y:S01]  /*6680*/  NOP ;  /* 0x0000000000007918 */ /* 0x000fe20000000000 */
[C---:B0-----:R-:W-:Y:S01]  /*6690*/  FMUL R4, R184.reuse, R4 ;  /* 0x00000004b8047220 */ /* 0x041fe20000400000 */
        /* <DEDUP_REMOVED lines=64> */
[----:B------:R3:W-:Y:S01]  /*6aa0*/  STTM.16dp32bit_t16_t31.x64 tmem[UR8+0x40], R4 ;  /* 0x00004004000079ed */ /* 0x0007e20008b20008 */
[----:B------:R-:W0:Y:S02]  /*6ab0*/  FENCE.VIEW.ASYNC.T ;  /* 0x00000000000073c6 */ /* 0x000e240000000200 */
[----:B0-----:R-:W-:Y:S06]  /*6ac0*/  BAR.SYNC.DEFER_BLOCKING 0x0 ;  /* 0x0000000000007b1d */ /* 0x001fec0000010000 */
[----:B------:R0:W-:Y:S06]  /*6ad0*/  MEMBAR.ALL.CTA ;  /* 0x0000000000007992 */ /* 0x0001ec0000008000 */
[----:B0-----:R-:W0:Y:S01]  /*6ae0*/  FENCE.VIEW.ASYNC.S ;  /* 0x00000000000073c6 */ /* 0x001e220000000000 */
[----:B--2---:R-:W-:-:S05]  /*6af0*/  LEA R232, R168, UR6, 0x3 ;  /* 0x00000006a8e87c11 */ /* 0x004fca000f8e18ff */
[----:B------:R-:W-:-:S05]  /*6b00*/  VIADD R232, R232, 0x14000 ;  /* 0x00014000e8e87836 */ /* 0x000fca0000000000 */
[----:B------:R-:W-:Y:S01]  /*6b10*/  R2UR UR4, R232 ;  /* 0x00000000e80472ca */ /* 0x000fe200000e0000 */
[----:B------:R-:W-:Y:S01]  /*6b20*/  IMAD.MOV.U32 R232, RZ, RZ, R169 ;  /* 0x000000ffffe87224 */ /* 0x000fe200078e00a9 */
[----:B0-----:R-:W-:Y:S06]  /*6b30*/  BAR.SYNC.DEFER_BLOCKING 0x0 ;  /* 0x0000000000007b1d */ /* 0x001fec0000010000 */
[----:B------:R-:W-:Y:S07]  /*6b40*/  BRA.U UP1, `(.L_x_16) ;  /* 0x0000000101407547 */ /* 0x000fee000b800000 */
[----:B------:R-:W-:Y:S02]  /*6b50*/  R2UR UR5, R230 ;  /* 0x00000000e60572ca */ /* 0x000fe400000e0000 */
[----:B------:R-:W-:Y:S01]  /*6b60*/  ELECT P1, URZ, PT ;  /* 0x0000000000ff782f */ /* 0x000fe20003820000 */
[----:B------:R-:W-:Y:S01]  /*6b70*/  UMOV UR74, 0x0 ;  /* 0x00000000004a7882 */ /* 0x000fe20000000000 */
[----:B------:R-:W-:-:S09]  /*6b80*/  UMOV UR75, 0x4400010 ;  /* 0x04400010004b7882 */ /* 0x000fd20000000000 */
[----:B---3--:R-:W-:Y:S02]  /*6b90*/  IMAD.U32 R4, RZ, RZ, UR5 ;  /* 0x00000005ff047e24 */ /* 0x008fe4000f8e00ff */
[----:B------:R-:W-:Y:S02]  /*6ba0*/  @P1 MOV R5, 0x80004020 ;  /* 0x8000402000051802 */ /* 0x000fe40000000f00 */
[----:B------:R-:W-:Y:S02]  /*6bb0*/  R2UR UR5, R86 ;  /* 0x00000000560572ca */ /* 0x000fe400000e0000 */
[----:B------:R-:W-:Y:S02]  /*6bc0*/  @P1 R2UR UR72, R4 ;  /* 0x00000000044812ca */ /* 0x000fe400000e0000 */
[----:B------:R-:W-:-:S13]  /*6bd0*/  @P1 R2UR UR73, R5 ;  /* 0x00000000054912ca */ /* 0x000fda00000e0000 */
[----:B------:R0:W-:Y:S02]  /*6be0*/  UTCHMMA tmem[UR5], gdesc[UR72], tmem[UR7], tmem[UR74], idesc[UR75], UPT ;  /* 0x00ff4a48050079ea */ /* 0x0001e4000b800007 */
[----:B0-----:R-:W-:-:S09]  /*6bf0*/  UIADD3 UR5, UPT, UPT, UR7, 0x108, URZ ;  /* 0x0000010807057890 */ /* 0x001fd2000fffe0ff */
[----:B------:R0:W-:Y:S02]  /*6c00*/  UTCHMMA tmem[UR5], gdesc[UR44], tmem[UR7], tmem[UR74], idesc[UR75], UPT ;  /* 0x00ff4a2c050079ea */ /* 0x0001e4000b800007 */
[----:B0-----:R-:W-:Y:S02]  /*6c10*/  UMOV UR5, URZ ;  /* 0x000000ff00057c82 */ /* 0x001fe40008000000 */
[----:B------:R-:W-:Y:S02]  /*6c20*/  UMOV UR5, UR4 ;  /* 0x0000000400057c82 */ /* 0x000fe40008000000 */
[----:B------:R0:W-:Y:S01]  /*6c30*/  UTCBAR [UR5], URZ ;  /* 0x000000ff050073e9 */ /* 0x0001e200080000ff */
[----:B------:R-:W-:Y:S02]  /*6c40*/  NOP ;  /* 0x0000000000007918 */ /* 0x000fe40000000000 */
.L_x_16:
[----:B------:R-:W-:Y:S02]  /*6c50*/  VIADD R171, R171, 0x20 ;  /* 0x00000020abab7836 */ /* 0x000fe40000000000 */
[----:B------:R-:W-:Y:S01]  /*6c60*/  FFMA R164, R184, R164, R185 ;  /* 0x000000a4b8a47223 */ /* 0x000fe200000000b9 */
[----:B------:R-:W-:Y:S02]  /*6c70*/  VIADD R168, R168, 0x1 ;  /* 0x00000001a8a87836 */ /* 0x000fe40000000000 */
[----:B------:R-:W-:Y:S01]  /*6c80*/  IMAD.IADD R175, R170, 0x1, R175 ;  /* 0x00000001aaaf7824 */ /* 0x000fe200078e02af */
[----:B------:R-:W-:Y:S01]  /*6c90*/  ISETP.GE.AND P5, PT, R171, R84, PT ;  /* 0x00000054ab00720c */ /* 0x000fe20003fa6270 */
[----:B------:R-:W-:Y:S01]  /*6ca0*/  IMAD.IADD R173, R167, 0x1, R173 ;  /* 0x00000001a7ad7824 */ /* 0x000fe200078e02ad */
[----:B------:R-:W-:Y:S01]  /*6cb0*/  ISETP.GT.AND P1, PT, R168, 0x1, PT ;  /* 0x00000001a800780c */ /* 0x000fe20003f24270 */
[----:B---3--:R-:W-:Y:S02]  /*6cc0*/  IMAD.MOV.U32 R13, RZ, RZ, R232 ;  /* 0x000000ffff0d7224 */ /* 0x008fe400078e00e8 */
[----:B------:R-:W-:Y:S01]  /*6cd0*/  IMAD.MOV.U32 R12, RZ, RZ, R87 ;  /* 0x000000ffff0c7224 */ /* 0x000fe200078e0057 */
[----:B------:R-:W-:-:S02]  /*6ce0*/  SEL R169, RZ, 0x1, !P1 ;  /* 0x00000001ffa97807 */ /* 0x000fc40004800000 */
[----:B------:R-:W-:Y:S02]  /*6cf0*/  SEL R168, R168, RZ, !P1 ;  /* 0x000000ffa8a87207 */ /* 0x000fe40004800000 */
[----:B------:R-:W-:-:S03]  /*6d00*/  LOP3.LUT R169, R232, R169, RZ, 0x3c, !PT ;  /* 0x000000a9e8a97212 */ /* 0x000fc600078e3cff */
[----:B------:R-:W-:Y:S05]  /*6d10*/  @!P5 BRA `(.L_x_17) ;  /* 0xffffffe4000cd947 */ /* 0x000fea000383ffff */
.L_x_12:
[----:B0-----:R-:W0:Y:S01]  /*6d20*/  LDCU UR5, c[0x0][0x3f0] ;  /* 0x00007e00ff0577ac */ /* 0x001e220008000800 */
[----:B--2---:R-:W-:Y:S01]  /*6d30*/  IMAD.SHL.U32 R4, R0, 0x100, RZ ;  /* 0x0000010000047824 */ /* 0x004fe200078e00ff */
[----:B------:R-:W-:Y:S01]  /*6d40*/  FSETP.GEU.AND P2, PT, R164, 1.175494350822287508e-38, PT ;  /* 0x00800000a400780b */ /* 0x000fe20003f4e000 */
[----:B------:R-:W-:-:S03]  /*6d50*/  IMAD.SHL.U32 R5, R0, 0x40, RZ ;  /* 0x0000004000057824 */ /* 0x000fc600078e00ff */
[----:B------:R-:W-:Y:S02]  /*6d60*/  LOP3.LUT R4, R4, 0x1000, RZ, 0xc0, !PT ;  /* 0x0000100004047812 */ /* 0x000fe400078ec0ff */
[----:B------:R-:W-:-:S04]  /*6d70*/  LOP3.LUT R5, R5, 0x2000, RZ, 0xc0, !PT ;  /* 0x0000200005057812 */ /* 0x000fc800078ec0ff */
[----:B------:R-:W-:Y:S01]  /*6d80*/  IADD3 R6, PT, PT, R5, UR6, R4 ;  /* 0x0000000605067c10 */ /* 0x000fe2000fffe004 */
[----:B------:R-:W-:Y:S01]  /*6d90*/  FMUL R4, R164, 8388608 ;  /* 0x4b000000a4047820 */ /* 0x000fe20000400000 */
[----:B------:R-:W-:Y:S02]  /*6da0*/  SHF.R.U32.HI R5, RZ, 0x2, R0 ;  /* 0x00000002ff057819 */ /* 0x000fe40000011600 */
[----:B------:R-:W-:Y:S01]  /*6db0*/  LEA R73, R73, R6, 0x4 ;  /* 0x0000000649497211 */ /* 0x000fe200078e20ff */
[----:B0-----:R-:W-:Y:S01]  /*6dc0*/  UISETP.GE.AND UP0, UPT, UR5, 0x1, UPT ;  /* 0x000000010500788c */ /* 0x001fe2000bf06270 */
[----:B------:R-:W-:-:S08]  /*6dd0*/  FSEL R86, R4, R164, !P2 ;  /* 0x000000a404567208 */ /* 0x000fd00005000000 */
[----:B------:R-:W-:Y:S05]  /*6de0*/  BRA.U !UP0, `(.L_x_18) ;  /* 0x00000001080c7547 */ /* 0x000fea000b800000 */
[----:B------:R-:W-:-:S04]  /*6df0*/  IMAD.U32 R232, R232, -0x80000000, RZ ;  /* 0x80000000e8e87824 */ /* 0x000fc800078e00ff */
[----:B------:R-:W0:Y:S02]  /*6e00*/  SYNCS.PHASECHK.TRANS64.TRYWAIT P1, [UR4], R232 ;  /* 0x000000e8ff0075a7 */ /* 0x000e240008021104 */
[----:B0-----:R-:W-:Y:S05]  /*6e10*/  @!P1 BRA `(.L_x_19) ;  /* 0x0000002800609947 */ /* 0x001fea0003800000 */
.L_x_18:
[----:B------:R-:W-:Y:S01]  /*6e20*/  BAR.SYNC.DEFER_BLOCKING 0x0 ;  /* 0x0000000000007b1d */ /* 0x000fe20000010000 */
[----:B------:R-:W-:Y:S01]  /*6e30*/  VIADD R70, R86, 0xc0cafb0d ;  /* 0xc0cafb0d56467836 */ /* 0x000fe20000000000 */
[----:B------:R-:W-:Y:S01]  /*6e40*/  FSETP.GT.AND P1, PT, |R164|, 8.50705917302346158658e+37, PT ;  /* 0x7e800000a400780b */ /* 0x000fe20003f24200 */
[----:B------:R-:W-:Y:S01]  /*6e50*/  IMAD.MOV.U32 R77, RZ, RZ, 0x3dc6b27f ;  /* 0x3dc6b27fff4d7424 */ /* 0x000fe200078e00ff */
[----:B------:R-:W-:Y:S01]  /*6e60*/  LOP3.LUT R69, R5, 0x38, RZ, 0xc0, !PT ;  /* 0x0000003805457812 */ /* 0x000fe200078ec0ff */
[----:B------:R-:W-:Y:S01]  /*6e70*/  IMAD R84, R2, 0x8, R73 ;  /* 0x0000000802547824 */ /* 0x000fe200078e0249 */
[----:B------:R-:W-:Y:S01]  /*6e80*/  LOP3.LUT R71, R70, 0xff800000, RZ, 0xc0, !PT ;  /* 0xff80000046477812 */ /* 0x000fe200078ec0ff */
[----:B------:R-:W-:Y:S01]  /*6e90*/  IMAD.SHL.U32 R70, R0, 0x10, RZ ;  /* 0x0000001000467824 */ /* 0x000fe200078e00ff */
[----:B------:R-:W-:Y:S01]  /*6ea0*/  FSETP.GEU.AND P3, PT, |R164|, 1.175494350822287508e-38, PT ;  /* 0x00800000a400780b */ /* 0x000fe20003f6e200 */
[----:B------:R-:W0:Y:S01]  /*6eb0*/  S2UR UR9, SR_CTAID.Y ;  /* 0x00000000000979c3 */ /* 0x000e220000002600 */
[----:B------:R-:W-:Y:S01]  /*6ec0*/  LOP3.LUT R69, R69, 0x1f, R0, 0xf8, !PT ;  /* 0x0000001f45457812 */ /* 0x000fe200078ef800 */
[----:B------:R-:W-:Y:S01]  /*6ed0*/  IMAD.IADD R72, R86, 0x1, -R71 ;  /* 0x0000000156487824 */ /* 0x000fe200078e0a47 */
[----:B------:R-:W-:Y:S01]  /*6ee0*/  LOP3.LUT R74, R70, 0x30, RZ, 0xc0, !PT ;  /* 0x00000030464a7812 */ /* 0x000fe200078ec0ff */
[----:B------:R-:W0:Y:S01]  /*6ef0*/  LDCU.64 UR4, c[0x0][0x3e0] ;  /* 0x00007c00ff0477ac */ /* 0x000e220008000a00 */
[----:B------:R-:W-:Y:S01]  /*6f00*/  FSEL R70, RZ, -23, P2 ;  /* 0xc1b80000ff467808 */ /* 0x000fe20001000000 */
[----:B------:R-:W-:Y:S01]  /*6f10*/  FADD R72, R72, -1 ;  /* 0xbf80000048487421 */ /* 0x000fe20000000000 */
[----:B------:R-:W-:-:S02]  /*6f20*/  IMAD.SHL.U32 R75, R69, 0x8, RZ ;  /* 0x00000008454b7824 */ /* 0x000fc400078e00ff */
[----:B------:R-:W-:Y:S01]  /*6f30*/  @P1 FMUL R164, R164, 0.25 ;  /* 0x3e800000a4a41820 */ /* 0x000fe20000400000 */
[----:B------:R-:W-:Y:S01]  /*6f40*/  I2FP.F32.S32 R71, R71 ;  /* 0x0000004700477245 */ /* 0x000fe20000201400 */
[----:B------:R-:W-:Y:S01]  /*6f50*/  FFMA.FTZ R73, R72, R77, -0.16845393180847167969 ;  /* 0xbe2c7f3048497423 */ /* 0x000fe2000001004d */
[----:B------:R-:W-:Y:S01]  /*6f60*/  ISETP.GE.U32.AND P2, PT, R86, 0x7f800000, PT ;  /* 0x7f8000005600780c */ /* 0x000fe20003f46070 */
[----:B------:R-:W-:Y:S01]  /*6f70*/  @!P3 FMUL R164, R164, 16777216 ;  /* 0x4b800000a4a4b820 */ /* 0x000fe20000400000 */
[----:B------:R-:W-:Y:S01]  /*6f80*/  LOP3.LUT R75, R75, 0xc0, RZ, 0xc0, !PT ;  /* 0x000000c04b4b7812 */ /* 0x000fe200078ec0ff */
[C---:B------:R-:W-:Y:S01]  /*6f90*/  FFMA.FTZ R73, R72.reuse, R73, 0.1716887056827545166 ;  /* 0x3e2fcf2a48497423 */ /* 0x040fe20000010049 */
[----:B------:R-:W2:Y:S02]  /*6fa0*/  @!P0 SYNCS.CCTL.IV [UR6+0x14000] ;  /* 0x01400000ff0089b1 */ /* 0x000ea40008000006 */
[----:B--2---:R-:W-:Y:S01]  /*6fb0*/  BAR.SYNC.DEFER_BLOCKING 0x0 ;  /* 0x0000000000007b1d */ /* 0x004fe20000010000 */
[----:B------:R-:W-:Y:S01]  /*6fc0*/  IADD3 R2, PT, PT, R75, UR6, R74 ;  /* 0x000000064b027c10 */ /* 0x000fe2000fffe04a */
[----:B------:R-:W-:Y:S01]  /*6fd0*/  FFMA.FTZ R73, R72, R73, -0.17900948226451873779 ;  /* 0xbe374e4348497423 */ /* 0x000fe20000010049 */
[----:B------:R-:W-:Y:S01]  /*6fe0*/  FFMA.FTZ R71, R71, 1.1920928955078125e-07, R70 ;  /* 0x3400000047477823 */ /* 0x000fe20000010046 */
[----:B------:R-:W-:Y:S01]  /*6ff0*/  IMAD.SHL.U32 R69, R69, 0x10, RZ ;  /* 0x0000001045457824 */ /* 0x000fe200078e00ff */
[----:B------:R-:W-:Y:S01]  /*7000*/  ISETP.GE.U32.AND P4, PT, R0, 0x20, PT ;  /* 0x000000200000780c */ /* 0x000fe20003f86070 */
[C---:B------:R-:W-:Y:S01]  /*7010*/  FFMA.FTZ R73, R72.reuse, R73, 0.20512372255325317383 ;  /* 0x3e520bf448497423 */ /* 0x040fe20000010049 */
[----:B------:R-:W2:Y:S01]  /*7020*/  MUFU.RCP R74, R164 ;  /* 0x000000a4004a7308 */ /* 0x000ea20000001000 */
[----:B------:R-:W-:Y:S01]  /*7030*/  LDTM.16dp32bit_t0_t15.x64 R4, tmem[UR8] ;  /* 0x00000008000479ee */ /* 0x000fe20008b00000 */
[----:B------:R-:W3:Y:S01]  /*7040*/  LDTM.16dp32bit_t16_t31.x64 R4, tmem[UR8+0x40] ;  /* 0x00004008000479ee */ /* 0x000ee20008b20000 */
[----:B------:R-:W4:Y:S01]  /*7050*/  LDC R70, c[0x0][0x3e8] ;  /* 0x0000fa00ff467b82 */ /* 0x000f220000000800 */
[----:B------:R-:W-:Y:S01]  /*7060*/  FFMA.FTZ R73, R72, R73, -0.24046532809734344482 ;  /* 0xbe763c8b48497423 */ /* 0x000fe20000010049 */
[----:B0-----:R-:W-:Y:S01]  /*7070*/  UIMAD UR4, UR9, UR4, URZ ;  /* 0x00000004090472a4 */ /* 0x001fe2000f8e02ff */
[----:B------:R-:W-:-:S02]  /*7080*/  LOP3.LUT R69, R69, 0xf0, RZ, 0xc0, !PT ;  /* 0x000000f045457812 */ /* 0x000fc400078ec0ff */
[----:B------:R-:W-:Y:S01]  /*7090*/  FFMA.FTZ R73, R72, R73, 0.28857114911079406738 ;  /* 0x3e93bf9948497423 */ /* 0x000fe20000010049 */
[----:B------:R-:W-:-:S03]  /*70a0*/  USHF.L.U32 UR8, UR4, 0x1, URZ ;  /* 0x0000000104087899 */ /* 0x000fc600080006ff */
[----:B------:R-:W-:-:S04]  /*70b0*/  FFMA.FTZ R73, R72, R73, -0.36067417263984680176 ;  /* 0xbeb8aa4948497423 */ /* 0x000fc80000010049 */
[C---:B------:R-:W-:Y:S01]  /*70c0*/  FFMA.FTZ R73, R72.reuse, R73, 0.48089820146560668945 ;  /* 0x3ef6384a48497423 */ /* 0x040fe20000010049 */
[----:B------:R-:W0:Y:S01]  /*70d0*/  @!P0 SYNCS.CCTL.IV [UR6+0x14008] ;  /* 0x01400800ff0089b1 */ /* 0x000e220008000006 */
[----:B------:R-:W-:Y:S02]  /*70e0*/  NOP ;  /* 0x0000000000007918 */ /* 0x000fe40000000000 */
[----:B------:R-:W-:Y:S01]  /*70f0*/  FFMA.FTZ R73, R72, R73, -0.72134751081466674805 ;  /* 0xbf38aa3b48497423 */ /* 0x000fe20000010049 */
[----:B------:R-:W-:-:S03]  /*7100*/  FSETP.NEU.AND P0, PT, R86, RZ, PT ;  /* 0x000000ff5600720b */ /* 0x000fc60003f0d000 */
[----:B------:R-:W-:Y:S01]  /*7110*/  FMUL R73, R72, R73 ;  /* 0x0000004948497220 */ /* 0x000fe20000400000 */
[----:B---3--:R-:W-:Y:S01]  /*7120*/  @P1 FMUL R5, R5, 0.25 ;  /* 0x3e80000005051820 */ /* 0x008fe20000400000 */
[----:B------:R-:W-:Y:S01]  /*7130*/  @P1 FMUL R6, R6, 0.25 ;  /* 0x3e80000006061820 */ /* 0x000fe20000400000 */
        /* <DEDUP_REMOVED lines=9> */
[----:B------:R-:W-:Y:S01]  /*71d0*/  @!P3 FMUL R5, R5, 16777216 ;  /* 0x4b8000000505b820 */ /* 0x000fe20000400000 */
[----:B------:R-:W-:Y:S01]  /*71e0*/  @!P3 FMUL R6, R6, 16777216 ;  /* 0x4b8000000606b820 */ /* 0x000fe20000400000 */
[----:B------:R-:W-:Y:S01]  /*71f0*/  @P1 FMUL R9, R9, 0.25 ;  /* 0x3e80000009091820 */ /* 0x000fe20000400000 */
[----:B------:R-:W-:Y:S01]  /*7200*/  @!P3 FMUL R4, R4, 16777216 ;  /* 0x4b8000000404b820 */ /* 0x000fe20000400000 */
[----:B------:R-:W-:Y:S01]  /*7210*/  @!P3 FMUL R7, R7, 16777216 ;  /* 0x4b8000000707b820 */ /* 0x000fe20000400000 */
[----:B------:R-:W-:Y:S01]  /*7220*/  @!P3 FMUL R8, R8, 16777216 ;  /* 0x4b8000000808b820 */ /* 0x000fe20000400000 */
[----:B------:R-:W-:Y:S01]  /*7230*/  @!P3 FMUL R20, R20, 16777216 ;  /* 0x4b8000001414b820 */ /* 0x000fe20000400000 */
[----:B------:R-:W-:Y:S01]  /*7240*/  @P1 FMUL R10, R10, 0.25 ;  /* 0x3e8000000a0a1820 */ /* 0x000fe20000400000 */
[----:B------:R-:W-:Y:S01]  /*7250*/  @!P3 FMUL R12, R12, 16777216 ;  /* 0x4b8000000c0cb820 */ /* 0x000fe20000400000 */
[----:B------:R-:W-:Y:S01]  /*7260*/  @!P3 FMUL R16, R16, 16777216 ;  /* 0x4b8000001010b820 */ /* 0x000fe20000400000 */
[----:B------:R-:W-:Y:S01]  /*7270*/  @!P3 FMUL R25, R25, 16777216 ;  /* 0x4b8000001919b820 */ /* 0x000fe20000400000 */
[----:B------:R-:W-:Y:S01]  /*7280*/  @P1 FMUL R11, R11, 0.25 ;  /* 0x3e8000000b0b1820 */ /* 0x000fe20000400000 */
[----:B------:R-:W-:Y:S01]  /*7290*/  @!P3 FMUL R28, R28, 16777216 ;  /* 0x4b8000001c1cb820 */ /* 0x000fe20000400000 */
[----:B------:R-:W-:Y:S01]  /*72a0*/  @!P3 FMUL R32, R32, 16777216 ;  /* 0x4b8000002020b820 */ /* 0x000fe20000400000 */
[----:B------:R-:W-:Y:S01]  /*72b0*/  @P1 FMUL R18, R18, 0.25 ;  /* 0x3e80000012121820 */ /* 0x000fe20000400000 */
[C---:B--2---:R-:W-:Y:S01]  /*72c0*/  FMUL R75, R74.reuse, R5 ;  /* 0x000000054a4b7220 */ /* 0x044fe20000400000 */
[C---:B------:R-:W-:Y:S01]  /*72d0*/  FMUL R76, R74.reuse, R6 ;  /* 0x000000064a4c7220 */ /* 0x040fe20000400000 */
[----:B------:R-:W-:Y:S01]  /*72e0*/  @P1 FMUL R13, R13, 0.25 ;  /* 0x3e8000000d0d1820 */ /* 0x000fe20000400000 */
[----:B------:R-:W-:Y:S01]  /*72f0*/  @P1 FMUL R17, R17, 0.25 ;  /* 0x3e80000011111820 */ /* 0x000fe20000400000 */
[----:B------:R-:W-:Y:S01]  /*7300*/  @P1 FMUL R19, R19, 0.25 ;  /* 0x3e80000013131820 */ /* 0x000fe20000400000 */
[----:B------:R-:W-:Y:S01]  /*7310*/  @!P3 FMUL R9, R9, 16777216 ;  /* 0x4b8000000909b820 */ /* 0x000fe20000400000 */
[C---:B------:R-:W-:Y:S01]  /*7320*/  FMUL R4, R74.reuse, R4 ;  /* 0x000000044a047220 */ /* 0x040fe20000400000 */
[C---:B------:R-:W-:Y:S01]  /*7330*/  FMUL R77, R74.reuse, R7 ;  /* 0x000000074a4d7220 */ /* 0x040fe20000400000 */
[C---:B------:R-:W-:Y:S01]  /*7340*/  FMUL R5, R74.reuse, R8 ;  /* 0x000000084a057220 */ /* 0x040fe20000400000 */
[----:B------:R-:W-:Y:S01]  /*7350*/  FMUL R6, R74, R20 ;  /* 0x000000144a067220 */ /* 0x000fe20000400000 */
[----:B------:R-:W-:Y:S01]  /*7360*/  @P1 FMUL R14, R14, 0.25 ;  /* 0x3e8000000e0e1820 */ /* 0x000fe20000400000 */
[----:B------:R-:W-:Y:S01]  /*7370*/  @P1 FMUL R24, R24, 0.25 ;  /* 0x3e80000018181820 */ /* 0x000fe20000400000 */
[----:B------:R-:W-:Y:S01]  /*7380*/  @P1 FMUL R26, R26, 0.25 ;  /* 0x3e8000001a1a1820 */ /* 0x000fe20000400000 */
[----:B------:R-:W-:Y:S01]  /*7390*/  @!P3 FMUL R10, R10, 16777216 ;  /* 0x4b8000000a0ab820 */ /* 0x000fe20000400000 */
        /* <DEDUP_REMOVED lines=8> */
[----:B------:R-:W-:Y:S01]  /*7420*/  FMUL R25, R74, R32 ;  /* 0x000000204a197220 */ /* 0x000fe20000400000 */
[----:B------:R-:W-:Y:S01]  /*7430*/  FMUL R73, R72, R73 ;  /* 0x0000004948497220 */ /* 0x000fe20000400000 */
        /* <DEDUP_REMOVED lines=10> */
[----:B------:R-:W-:Y:S01]  /*74e0*/  @!P3 FMUL R17, R17, 16777216 ;  /* 0x4b8000001111b820 */ /* 0x000fe20000400000 */
[----:B------:R-:W-:Y:S01]  /*74f0*/  @!P3 FMUL R19, R19, 16777216 ;  /* 0x4b8000001313b820 */ /* 0x000fe20000400000 */
[----:B------:R-:W-:Y:S01]  /*7500*/  FMUL R8, R74, R9 ;  /* 0x000000094a087220 */ /* 0x000fe20000400000 */
[----:B------:R-:W-:Y:S01]  /*7510*/  @!P3 FMUL R14, R14, 16777216 ;  /* 0x4b8000000e0eb820 */ /* 0x000fe20000400000 */
[----:B------:R-:W-:Y:S01]  /*7520*/  @!P3 FMUL R24, R24, 16777216 ;  /* 0x4b8000001818b820 */ /* 0x000fe20000400000 */
[----:B------:R-:W-:Y:S01]  /*7530*/  @!P3 FMUL R26, R26, 16777216 ;  /* 0x4b8000001a1ab820 */ /* 0x000fe20000400000 */
[----:B------:R-:W-:Y:S01]  /*7540*/  FMUL R9, R74, R10 ;  /* 0x0000000a4a097220 */ /* 0x000fe20000400000 */
[----:B------:R-:W-:Y:S01]  /*7550*/  F2FP.F16.F32.PACK_AB R4, R5, R4 ;  /* 0x000000040504723e */ /* 0x000fe200000000ff */
[----:B------:R-:W-:Y:S01]  /*7560*/  @!P3 FMUL R15, R15, 16777216 ;  /* 0x4b8000000f0fb820 */ /* 0x000fe20000400000 */
[----:B------:R-:W-:Y:S01]  /*7570*/  @!P3 FMUL R22, R22, 16777216 ;  /* 0x4b8000001616b820 */ /* 0x000fe20000400000 */
[----:B------:R-:W-:Y:S01]  /*7580*/  @!P3 FMUL R33, R33, 16777216 ;  /* 0x4b8000002121b820 */ /* 0x000fe20000400000 */
[----:B------:R-:W-:Y:S01]  /*7590*/  FMUL R10, R74, R11 ;  /* 0x0000000b4a0a7220 */ /* 0x000fe20000400000 */
[----:B------:R-:W-:Y:S01]  /*75a0*/  FFMA.FTZ R72, R72, 1.4426950216293334961, R73 ;  /* 0x3fb8aa3b48487823 */ /* 0x000fe20000010049 */
[----:B------:R-:W-:Y:S01]  /*75b0*/  F2FP.F16.F32.PACK_AB R5, R7, R12 ;  /* 0x0000000c0705723e */ /* 0x000fe200000000ff */
[----:B------:R-:W-:Y:S01]  /*75c0*/  @!P3 FMUL R21, R21, 16777216 ;  /* 0x4b8000001515b820 */ /* 0x000fe20000400000 */
[----:B------:R-:W-:Y:S01]  /*75d0*/  @!P3 FMUL R23, R23, 16777216 ;  /* 0x4b8000001717b820 */ /* 0x000fe20000400000 */
[----:B------:R-:W-:Y:S01]  /*75e0*/  @!P3 FMUL R27, R27, 16777216 ;  /* 0x4b8000001b1bb820 */ /* 0x000fe20000400000 */
[----:B------:R-:W-:Y:S01]  /*75f0*/  @!P3 FMUL R29, R29, 16777216 ;  /* 0x4b8000001d1db820 */ /* 0x000fe20000400000 */
[----:B------:R-:W-:Y:S01]  /*7600*/  @!P3 FMUL R30, R30, 16777216 ;  /* 0x4b8000001e1eb820 */ /* 0x000fe20000400000 */
[----:B------:R-:W-:Y:S01]  /*7610*/  @!P3 FMUL R31, R31, 16777216 ;  /* 0x4b8000001f1fb820 */ /* 0x000fe20000400000 */
[----:B------:R-:W-:Y:S01]  /*7620*/  @!P3 FMUL R34, R34, 16777216 ;  /* 0x4b8000002222b820 */ /* 0x000fe20000400000 */
[----:B------:R-:W-:Y:S01]  /*7630*/  @!P3 FMUL R35, R35, 16777216 ;  /* 0x4b8000002323b820 */ /* 0x000fe20000400000 */
[----:B------:R-:W-:Y:S01]  /*7640*/  FMUL R11, R74, R18 ;  /* 0x000000124a0b7220 */ /* 0x000fe20000400000 */
[----:B------:R-:W-:Y:S01]  /*7650*/  F2FP.F16.F32.PACK_AB R7, R25, R28 ;  /* 0x0000001c1907723e */ /* 0x000fe200000000ff */
[----:B------:R-:W-:-:S02]  /*7660*/  @P2 IMAD.MOV.U32 R12, RZ, RZ, 0x7f800000 ;  /* 0x7f800000ff0c2424 */ /* 0x000fc400078e00ff */
[C---:B------:R-:W-:Y:S01]  /*7670*/  FMUL R13, R74.reuse, R13 ;  /* 0x0000000d4a0d7220 */ /* 0x040fe20000400000 */
[C---:B------:R-:W-:Y:S01]  /*7680*/  FMUL R78, R74.reuse, R17 ;  /* 0x000000114a4e7220 */ /* 0x040fe20000400000 */
[C---:B------:R-:W-:Y:S01]  /*7690*/  FMUL R18, R74.reuse, R19 ;  /* 0x000000134a127220 */ /* 0x040fe20000400000 */
[----:B------:R-:W-:Y:S01]  /*76a0*/  SHF.R.U32.HI R25, RZ, 0x6, R0 ;  /* 0x00000006ff197819 */ /* 0x000fe20000011600 */
[C---:B------:R-:W-:Y:S01]  /*76b0*/  FMUL R14, R74.reuse, R14 ;  /* 0x0000000e4a0e7220 */ /* 0x040fe20000400000 */
[C---:B------:R-:W-:Y:S01]  /*76c0*/  FMUL R17, R74.reuse, R24 ;  /* 0x000000184a117220 */ /* 0x040fe20000400000 */
[C---:B------:R-:W-:Y:S01]  /*76d0*/  FMUL R19, R74.reuse, R26 ;  /* 0x0000001a4a137220 */ /* 0x040fe20000400000 */
[C---:B------:R-:W-:Y:S01]  /*76e0*/  FMUL R15, R74.reuse, R15 ;  /* 0x0000000f4a0f7220 */ /* 0x040fe20000400000 */
[C---:B------:R-:W-:Y:S01]  /*76f0*/  FMUL R22, R74.reuse, R22 ;  /* 0x000000164a167220 */ /* 0x040fe20000400000 */
[C---:B------:R-:W-:Y:S01]  /*7700*/  FMUL R26, R74.reuse, R33 ;  /* 0x000000214a1a7220 */ /* 0x040fe20000400000 */
[----:B------:R-:W-:Y:S01]  /*7710*/  FADD R71, R71, R72 ;  /* 0x0000004847477221 */ /* 0x000fe20000000000 */
[C---:B------:R-:W-:Y:S01]  /*7720*/  FMUL R21, R74.reuse, R21 ;  /* 0x000000154a157220 */ /* 0x040fe20000400000 */
[C---:B------:R-:W-:Y:S01]  /*7730*/  FMUL R23, R74.reuse, R23 ;  /* 0x000000174a177220 */ /* 0x040fe20000400000 */
[C---:B------:R-:W-:Y:S01]  /*7740*/  FMUL R24, R74.reuse, R27 ;  /* 0x0000001b4a187220 */ /* 0x040fe20000400000 */
[C---:B------:R-:W-:Y:S01]  /*7750*/  FMUL R29, R74.reuse, R29 ;  /* 0x0000001d4a1d7220 */ /* 0x040fe20000400000 */
[C---:B------:R-:W-:Y:S01]  /*7760*/  FMUL R30, R74.reuse, R30 ;  /* 0x0000001e4a1e7220 */ /* 0x040fe20000400000 */
[C---:B------:R-:W-:Y:S01]  /*7770*/  FMUL R31, R74.reuse, R31 ;  /* 0x0000001f4a1f7220 */ /* 0x040fe20000400000 */
[C---:B------:R-:W-:Y:S01]  /*7780*/  FMUL R33, R74.reuse, R34 ;  /* 0x000000224a217220 */ /* 0x040fe20000400000 */
[----:B------:R-:W-:Y:S01]  /*7790*/  FMUL R32, R74, R35 ;  /* 0x000000234a207220 */ /* 0x000fe20000400000 */
[----:B------:R-:W-:Y:S01]  /*77a0*/  @P2 FFMA.FTZ R71, R86, R12, +INF ;  /* 0x7f80000056472423 */ /* 0x000fe2000001000c */
[----:B------:R-:W-:Y:S01]  /*77b0*/  SGXT.U32 R25, R25, 0x2 ;  /* 0x000000021919781a */ /* 0x000fe20000000000 */
[----:B------:R-:W-:Y:S01]  /*77c0*/  @P1 FMUL R36, R36, 0.25 ;  /* 0x3e80000024241820 */ /* 0x000fe20000400000 */
[----:B------:R-:W-:Y:S01]  /*77d0*/  F2FP.F16.F32.PACK_AB R12, R9, R76 ;  /* 0x0000004c090c723e */ /* 0x000fe200000000ff */
[----:B------:R-:W-:Y:S01]  /*77e0*/  @P1 FMUL R40, R40, 0.25 ;  /* 0x3e80000028281820 */ /* 0x000fe20000400000 */
[----:B------:R-:W-:Y:S01]  /*77f0*/  F2FP.F16.F32.PACK_AB R9, R78, R13 ;  /* 0x0000000d4e09723e */ /* 0x000fe200000000ff */
[----:B----4-:R-:W-:Y:S01]  /*7800*/  IMAD R25, R25, R70, RZ ;  /* 0x0000004619197224 */ /* 0x010fe200078e02ff */
[----:B------:R-:W-:Y:S01]  /*7810*/  F2FP.F16.F32.PACK_AB R6, R17, R6 ;  /* 0x000000061106723e */ /* 0x000fe200000000ff */
[----:B------:R-:W-:Y:S01]  /*7820*/  @P1 FMUL R37, R37, 0.25 ;  /* 0x3e80000025251820 */ /* 0x000fe20000400000 */
[----:B------:R-:W-:Y:S01]  /*7830*/  F2FP.F16.F32.PACK_AB R13, R11, R14 ;  /* 0x0000000e0b0d723e */ /* 0x000fe200000000ff */
[----:B------:R-:W-:Y:S01]  /*7840*/  @P1 FMUL R43, R43, 0.25 ;  /* 0x3e8000002b2b1820 */ /* 0x000fe20000400000 */
[----:B------:R-:W-:Y:S01]  /*7850*/  F2FP.F16.F32.PACK_AB R16, R10, R77 ;  /* 0x0000004d0a10723e */ /* 0x000fe200000000ff */
[----:B0-----:R0:W-:Y:S01]  /*7860*/  STS.128 [R84], R4 ;  /* 0x0000000454007388 */ /* 0x0011e20000000c00 */
[----:B------:R-:W-:Y:S01]  /*7870*/  F2FP.F16.F32.PACK_AB R17, R18, R15 ;  /* 0x0000000f1211723e */ /* 0x000fe200000000ff */
[----:B------:R-:W-:Y:S01]  /*7880*/  @P1 FMUL R44, R44, 0.25 ;  /* 0x3e8000002c2c1820 */ /* 0x000fe20000400000 */
[----:B------:R-:W-:Y:S01]  /*7890*/  F2FP.F16.F32.PACK_AB R14, R19, R22 ;  /* 0x00000016130e723e */ /* 0x000fe200000000ff */
[----:B------:R-:W-:Y:S01]  /*78a0*/  @P1 FMUL R48, R48, 0.25 ;  /* 0x3e80000030301820 */ /* 0x000fe20000400000 */
[----:B------:R-:W-:Y:S01]  /*78b0*/  F2FP.F16.F32.PACK_AB R8, R8, R75 ;  /* 0x0000004b0808723e */ /* 0x000fe200000000ff */
[----:B------:R-:W-:Y:S01]  /*78c0*/  @P1 FMUL R64, R64, 0.25 ;  /* 0x3e80000040401820 */ /* 0x000fe20000400000 */
[----:B------:R-:W-:Y:S01]  /*78d0*/  F2FP.F16.F32.PACK_AB R10, R20, R21 ;  /* 0x00000015140a723e */ /* 0x000fe200000000ff */
[----:B------:R-:W-:Y:S01]  /*78e0*/  @!P3 FMUL R36, R36, 16777216 ;  /* 0x4b8000002424b820 */ /* 0x000fe20000400000 */
[----:B------:R-:W-:Y:S01]  /*78f0*/  F2FP.F16.F32.PACK_AB R18, R24, R23 ;  /* 0x000000171812723e */ /* 0x000fe200000000ff */
[----:B------:R-:W-:Y:S01]  /*7900*/  @!P3 FMUL R40, R40, 16777216 ;  /* 0x4b8000002828b820 */ /* 0x000fe20000400000 */
[----:B------:R-:W-:Y:S01]  /*7910*/  F2FP.F16.F32.PACK_AB R11, R26, R29 ;  /* 0x0000001d1a0b723e */ /* 0x000fe200000000ff */
[----:B------:R-:W-:Y:S01]  /*7920*/  @P1 FMUL R39, R39, 0.25 ;  /* 0x3e80000027271820 */ /* 0x000fe20000400000 */
[----:B------:R-:W-:Y:S01]  /*7930*/  F2FP.F16.F32.PACK_AB R15, R33, R30 ;  /* 0x0000001e210f723e */ /* 0x000fe200000000ff */
[----:B------:R-:W-:Y:S01]  /*7940*/  @P1 FMUL R56, R56, 0.25 ;  /* 0x3e80000038381820 */ /* 0x000fe20000400000 */
[----:B------:R-:W-:Y:S01]  /*7950*/  F2FP.F16.F32.PACK_AB R19, R32, R31 ;  /* 0x0000001f2013723e */ /* 0x000fe200000000ff */
[----:B------:R-:W-:Y:S01]  /*7960*/  STS.128 [R84+0x400], R8 ;  /* 0x0004000854007388 */ /* 0x000fe20000000c00 */
[----:B------:R-:W-:Y:S01]  /*7970*/  LEA R27, R70, R25, 0x2 ;  /* 0x00000019461b7211 */ /* 0x000fe200078e10ff */
[----:B------:R-:W-:Y:S01]  /*7980*/  @!P3 FMUL R37, R37, 16777216 ;  /* 0x4b8000002525b820 */ /* 0x000fe20000400000 */
[----:B------:R-:W-:Y:S01]  /*7990*/  @!P3 FMUL R43, R43, 16777216 ;  /* 0x4b8000002b2bb820 */ /* 0x000fe20000400000 */
[----:B------:R-:W-:Y:S01]  /*79a0*/  STS.128 [R84+0x800], R12 ;  /* 0x0008000c54007388 */ /* 0x000fe20000000c00 */
[----:B------:R-:W-:Y:S01]  /*79b0*/  @P1 FMUL R52, R52, 0.25 ;  /* 0x3e80000034341820 */ /* 0x000fe20000400000 */
[----:B------:R-:W-:-:S02]  /*79c0*/  IMAD R29, R70, 0x4, R27 ;  /* 0x00000004461d7824 */ /* 0x000fc400078e021b */
[----:B------:R-:W-:Y:S01]  /*79d0*/  @P1 FMUL R65, R65, 0.25 ;  /* 0x3e80000041411820 */ /* 0x000fe20000400000 */
[----:B------:R2:W-:Y:S01]  /*79e0*/  STS.128 [R84+0xc00], R16 ;  /* 0x000c001054007388 */ /* 0x0005e20000000c00 */
[----:B------:R-:W-:Y:S01]  /*79f0*/  @!P3 FMUL R44, R44, 16777216 ;  /* 0x4b8000002c2cb820 */ /* 0x000fe20000400000 */
[----:B------:R-:W-:Y:S02]  /*7a00*/  IMAD R31, R70, 0x4, R29 ;  /* 0x00000004461f7824 */ /* 0x000fe400078e021d */
[----:B------:R-:W-:Y:S01]  /*7a10*/  @!P3 FMUL R48, R48, 16777216 ;  /* 0x4b8000003030b820 */ /* 0x000fe20000400000 */
[----:B------:R-:W-:Y:S01]  /*7a20*/  @!P3 FMUL R64, R64, 16777216 ;  /* 0x4b8000004040b820 */ /* 0x000fe20000400000 */
[C---:B------:R-:W-:Y:S01]  /*7a30*/  FMUL R36, R74.reuse, R36 ;  /* 0x000000244a247220 */ /* 0x040fe20000400000 */
[----:B------:R-:W-:Y:S01]  /*7a40*/  FMUL R35, R74, R40 ;  /* 0x000000284a237220 */ /* 0x000fe20000400000 */
[----:B------:R-:W-:Y:S01]  /*7a50*/  @P1 FMUL R50, R50, 0.25 ;  /* 0x3e80000032321820 */ /* 0x000fe20000400000 */
[----:B------:R-:W-:Y:S01]  /*7a60*/  @!P3 FMUL R39, R39, 16777216 ;  /* 0x4b8000002727b820 */ /* 0x000fe20000400000 */
[----:B------:R-:W-:-:S02]  /*7a70*/  IMAD R33, R70, 0x4, R31 ;  /* 0x0000000446217824 */ /* 0x000fc400078e021f */
[----:B------:R-:W-:Y:S01]  /*7a80*/  @P1 FMUL R59, R59, 0.25 ;  /* 0x3e8000003b3b1820 */ /* 0x000fe20000400000 */
[----:B------:R-:W-:Y:S01]  /*7a90*/  @!P3 FMUL R56, R56, 16777216 ;  /* 0x4b8000003838b820 */ /* 0x000fe20000400000 */
[C---:B------:R-:W-:Y:S01]  /*7aa0*/  FMUL R34, R74.reuse, R37 ;  /* 0x000000254a227220 */ /* 0x040fe20000400000 */
[----:B------:R-:W-:Y:S01]  /*7ab0*/  FMUL R80, R74, R43 ;  /* 0x0000002b4a507220 */ /* 0x000fe20000400000 */
[----:B------:R-:W-:Y:S01]  /*7ac0*/  @P1 FMUL R60, R60, 0.25 ;  /* 0x3e8000003c3c1820 */ /* 0x000fe20000400000 */
[----:B------:R-:W-:Y:S01]  /*7ad0*/  @P1 FMUL R66, R66, 0.25 ;  /* 0x3e80000042421820 */ /* 0x000fe20000400000 */
[----:B------:R-:W-:Y:S01]  /*7ae0*/  @!P3 FMUL R52, R52, 16777216 ;  /* 0x4b8000003434b820 */ /* 0x000fe20000400000 */
[----:B------:R-:W-:Y:S01]  /*7af0*/  @!P3 FMUL R65, R65, 16777216 ;  /* 0x4b8000004141b820 */ /* 0x000fe20000400000 */
[C---:B------:R-:W-:Y:S01]  /*7b00*/  FMUL R44, R74.reuse, R44 ;  /* 0x0000002c4a2c7220 */ /* 0x040fe20000400000 */
[C---:B------:R-:W-:Y:S01]  /*7b10*/  FMUL R37, R74.reuse, R48 ;  /* 0x000000304a257220 */ /* 0x040fe20000400000 */
[----:B------:R-:W-:Y:S01]  /*7b20*/  FMUL R43, R74, R64 ;  /* 0x000000404a2b7220 */ /* 0x000fe20000400000 */
[----:B------:R-:W-:Y:S01]  /*7b30*/  F2FP.F16.F32.PACK_AB R64, R35, R36 ;  /* 0x000000242340723e */ /* 0x000fe200000000ff */
[----:B------:R-:W-:Y:S01]  /*7b40*/  @P1 FMUL R42, R42, 0.25 ;  /* 0x3e8000002a2a1820 */ /* 0x000fe20000400000 */
[----:B------:R-:W-:Y:S01]  /*7b50*/  @P1 FMUL R57, R57, 0.25 ;  /* 0x3e80000039391820 */ /* 0x000fe20000400000 */
[----:B------:R-:W-:Y:S01]  /*7b60*/  @!P3 FMUL R50, R50, 16777216 ;  /* 0x4b8000003232b820 */ /* 0x000fe20000400000 */
[----:B------:R-:W-:Y:S01]  /*7b70*/  FMUL R79, R74, R39 ;  /* 0x000000274a4f7220 */ /* 0x000fe20000400000 */
[----:B------:R-:W-:-:S02]  /*7b80*/  IMAD R35, R70, 0x4, R33 ;  /* 0x0000000446237824 */ /* 0x000fc400078e0221 */
        /* <DEDUP_REMOVED lines=15> */
[----:B------:R-:W-:Y:S01]  /*7c80*/  FMUL R39, R74, R56 ;  /* 0x000000384a277220 */ /* 0x000fe20000400000 */
[----:B0-----:R-:W-:Y:S01]  /*7c90*/  FSEL R4, R71, -INF , P0 ;  /* 0xff80000047047808 */ /* 0x001fe20000000000 */
[----:B------:R-:W-:Y:S01]  /*7ca0*/  @P1 FMUL R67, R67, 0.25 ;  /* 0x3e80000043431820 */ /* 0x000fe20000400000 */
[----:B------:R-:W-:Y:S01]  /*7cb0*/  @!P3 FMUL R60, R60, 16777216 ;  /* 0x4b8000003c3cb820 */ /* 0x000fe20000400000 */
[----:B------:R-:W-:Y:S01]  /*7cc0*/  @!P3 FMUL R66, R66, 16777216 ;  /* 0x4b8000004242b820 */ /* 0x000fe20000400000 */
[C---:B------:R-:W-:Y:S01]  /*7cd0*/  FMUL R52, R74.reuse, R52 ;  /* 0x000000344a347220 */ /* 0x040fe20000400000 */
[----:B------:R-:W-:Y:S01]  /*7ce0*/  FMUL R56, R74, R65 ;  /* 0x000000414a387220 */ /* 0x000fe20000400000 */
[----:B------:R-:W-:Y:S01]  /*7cf0*/  LEA R40, R68, UR6, 0x4 ;  /* 0x0000000644287c11 */ /* 0x000fe2000f8e20ff */
[----:B------:R-:W-:Y:S01]  /*7d00*/  BAR.SYNC.DEFER_BLOCKING 0x0 ;  /* 0x0000000000007b1d */ /* 0x000fe20000010000 */
[----:B------:R-:W-:Y:S01]  /*7d10*/  F2FP.F16.F32.PACK_AB R65, R37, R44 ;  /* 0x0000002c2541723e */ /* 0x000fe200000000ff */
[----:B------:R-:W-:Y:S01]  /*7d20*/  @!P3 FMUL R42, R42, 16777216 ;  /* 0x4b8000002a2ab820 */ /* 0x000fe20000400000 */
[----:B------:R-:W-:Y:S01]  /*7d30*/  @!P3 FMUL R57, R57, 16777216 ;  /* 0x4b8000003939b820 */ /* 0x000fe20000400000 */
[----:B------:R-:W-:Y:S01]  /*7d40*/  FMUL R83, R74, R50 ;  /* 0x000000324a537220 */ /* 0x000fe20000400000 */
[----:B------:R-:W-:-:S02]  /*7d50*/  IMAD R37, R70, 0x4, R35 ;  /* 0x0000000446257824 */ /* 0x000fc400078e0223 */
        /* <DEDUP_REMOVED lines=14> */
[C---:B------:R-:W-:Y:S01]  /*7e40*/  FMUL R50, R74.reuse, R59 ;  /* 0x0000003b4a327220 */ /* 0x040fe20000400000 */
[----:B------:R-:W-:Y:S01]  /*7e50*/  @!P3 FMUL R67, R67, 16777216 ;  /* 0x4b8000004343b820 */ /* 0x000fe20000400000 */
[C---:B------:R-:W-:Y:S01]  /*7e60*/  FMUL R60, R74.reuse, R60 ;  /* 0x0000003c4a3c7220 */ /* 0x040fe20000400000 */
[----:B------:R-:W-:Y:S01]  /*7e70*/  FMUL R59, R74, R66 ;  /* 0x000000424a3b7220 */ /* 0x000fe20000400000 */
[----:B------:R-:W-:Y:S01]  /*7e80*/  FFMA R87, R4, 0.69314718246459960938, R87 ;  /* 0x3f31721804577823 */ /* 0x000fe20000000057 */
[----:B------:R-:W-:Y:S01]  /*7e90*/  F2FP.F16.F32.PACK_AB R66, R39, R52 ;  /* 0x000000342742723e */ /* 0x000fe200000000ff */
[----:B------:R-:W0:Y:S01]  /*7ea0*/  LDS.128 R20, [R40] ;  /* 0x0000000028147984 */ /* 0x000e220000000c00 */
[C---:B------:R-:W-:Y:S01]  /*7eb0*/  FMUL R81, R74.reuse, R42 ;  /* 0x0000002a4a517220 */ /* 0x040fe20000400000 */
[----:B------:R-:W-:Y:S01]  /*7ec0*/  FMUL R48, R74, R57 ;  /* 0x000000394a307220 */ /* 0x000fe20000400000 */
[----:B------:R-:W-:Y:S01]  /*7ed0*/  IMAD R39, R70, 0x4, R37 ;  /* 0x0000000446277824 */ /* 0x000fe200078e0225 */
[----:B------:R-:W-:Y:S01]  /*7ee0*/  LDS.128 R12, [R40+0x1000] ;  /* 0x00100000280c7984 */ /* 0x000fe20000000c00 */
[C---:B------:R-:W-:Y:S01]  /*7ef0*/  FMUL R38, R74.reuse, R38 ;  /* 0x000000264a267220 */ /* 0x040fe20000400000 */
[C---:B------:R-:W-:Y:S01]  /*7f00*/  FMUL R41, R74.reuse, R41 ;  /* 0x000000294a297220 */ /* 0x040fe20000400000 */
[C---:B------:R-:W-:Y:S01]  /*7f10*/  FMUL R45, R74.reuse, R45 ;  /* 0x0000002d4a2d7220 */ /* 0x040fe20000400000 */
        /* <DEDUP_REMOVED lines=14> */
[----:B------:R-:W-:Y:S01]  /*8000*/  F2FP.F16.F32.PACK_AB R67, R43, R60 ;  /* 0x0000003c2b43723e */ /* 0x000fe200000000ff */
[----:B------:R-:W-:Y:S01]  /*8010*/  BAR.SYNC.DEFER_BLOCKING 0x0 ;  /* 0x0000000000007b1d */ /* 0x000fe20000010000 */
[----:B------:R-:W-:Y:S01]  /*8020*/  IMAD R43, R70, 0x4, R39 ;  /* 0x00000004462b7824 */ /* 0x000fe200078e0227 */
[----:B------:R-:W-:Y:S01]  /*8030*/  F2FP.F16.F32.PACK_AB R89, R42, R45 ;  /* 0x0000002d2a59723e */ /* 0x000fe200000000ff */
[----:B--2---:R-:W-:Y:S01]  /*8040*/  IMAD R16, R3, UR5, RZ ;  /* 0x0000000503107c24 */ /* 0x004fe2000f8e02ff */
[----:B------:R-:W-:Y:S01]  /*8050*/  F2FP.F16.F32.PACK_AB R90, R48, R53 ;  /* 0x00000035305a723e */ /* 0x000fe200000000ff */
[----:B------:R-:W-:-:S03]  /*8060*/  IMAD R45, R70, 0x4, R43 ;  /* 0x00000004462d7824 */ /* 0x000fc600078e022b */
[----:B------:R-:W2:Y:S01]  /*8070*/  LDC.64 R72, c[0x0][0x398] ;  /* 0x0000e600ff487b82 */ /* 0x000ea20000000a00 */
[----:B------:R-:W-:Y:S01]  /*8080*/  F2FP.F16.F32.PACK_AB R91, R56, R61 ;  /* 0x0000003d385b723e */ /* 0x000fe200000000ff */
[----:B------:R-:W-:Y:S01]  /*8090*/  UIMAD.WIDE UR4, UR4, 0x2, URZ ;  /* 0x00000002040478a5 */ /* 0x000fe2000f8e02ff */
[----:B------:R-:W-:Y:S01]  /*80a0*/  IMAD R47, R70, 0x4, R45 ;  /* 0x00000004462f7824 */ /* 0x000fe200078e022d */
[----:B------:R-:W-:Y:S01]  /*80b0*/  F2FP.F16.F32.PACK_AB R88, R41, R34 ;  /* 0x000000222958723e */ /* 0x000fe200000000ff */
[----:B------:R-:W-:Y:S01]  /*80c0*/  IMAD.HI R42, R16, 0x2, RZ ;  /* 0x00000002102a7827 */ /* 0x000fe200078e02ff */
[----:B------:R-:W-:Y:S02]  /*80d0*/  F2FP.F16.F32.PACK_AB R80, R80, R79 ;  /* 0x0000004f5050723e */ /* 0x000fe400000000ff */
[----:B------:R-:W-:Y:S01]  /*80e0*/  SHF.L.U32 R41, R16, 0x1, RZ ;  /* 0x0000000110297819 */ /* 0x000fe200000006ff */
[----:B------:R-:W-:-:S04]  /*80f0*/  IMAD R49, R70, 0x4, R47 ;  /* 0x0000000446317824 */ /* 0x000fc800078e022f */
[C---:B------:R-:W-:Y:S01]  /*8100*/  IMAD R51, R70.reuse, 0x4, R49 ;  /* 0x0000000446337824 */ /* 0x040fe200078e0231 */
[----:B------:R-:W3:Y:S03]  /*8110*/  LDCU UR4, c[0x0][0x3ec] ;  /* 0x00007d80ff0477ac */ /* 0x000ee60008000800 */
[----:B------:R-:W-:Y:S01]  /*8120*/  IMAD R53, R70, 0x4, R51 ;  /* 0x0000000446357824 */ /* 0x000fe200078e0233 */
[----:B------:R4:W-:Y:S04]  /*8130*/  STS.128 [R84], R64 ;  /* 0x0000004054007388 */ /* 0x0009e80000000c00 */
[----:B------:R-:W-:Y:S01]  /*8140*/  STS.128 [R84+0x400], R88 ;  /* 0x0004005854007388 */ /* 0x000fe20000000c00 */
[----:B--2---:R-:W-:-:S04]  /*8150*/  IADD3 R41, P0, P1, R41, UR8, R72 ;  /* 0x0000000829297c10 */ /* 0x004fc8000f91e048 */
[----:B------:R-:W-:Y:S02]  /*8160*/  IADD3.X R42, PT, PT, R42, UR5, R73, P0, P1 ;  /* 0x000000052a2a7c10 */ /* 0x000fe400087e2449 */
[-C--:B------:R-:W-:Y:S02]  /*8170*/  LEA R16, P0, R25, R41.reuse, 0x1 ;  /* 0x0000002919107211 */ /* 0x080fe400078008ff */
[----:B------:R-:W-:Y:S01]  /*8180*/  LEA R18, P1, R27, R41, 0x1 ;  /* 0x000000291b127211 */ /* 0x000fe200078208ff */
[----:B---3--:R-:W-:Y:S01]  /*8190*/  UIMAD UR4, UR9, UR4, URZ ;  /* 0x00000004090472a4 */ /* 0x008fe2000f8e02ff */
[----:B----4-:R-:W-:Y:S02]  /*81a0*/  F2FP.F16.F32.PACK_AB R64, R81, R38 ;  /* 0x000000265140723e */ /* 0x010fe400000000ff */
[----:B------:R-:W-:Y:S02]  /*81b0*/  F2FP.F16.F32.PACK_AB R81, R85, R82 ;  /* 0x000000525551723e */ /* 0x000fe400000000ff */
[----:B------:R-:W-:Y:S01]  /*81c0*/  F2FP.F16.F32.PACK_AB R82, R50, R55 ;  /* 0x000000373252723e */ /* 0x000fe200000000ff */
[----:B------:R-:W-:Y:S01]  /*81d0*/  IMAD R55, R70, 0x4, R53 ;  /* 0x0000000446377824 */ /* 0x000fe200078e0235 */
[----:B------:R-:W-:-:S02]  /*81e0*/  F2FP.F16.F32.PACK_AB R66, R57, R54 ;  /* 0x000000363942723e */ /* 0x000fc400000000ff */
[----:B------:R-:W-:Y:S01]  /*81f0*/  F2FP.F16.F32.PACK_AB R67, R59, R62 ;  /* 0x0000003e3b43723e */ /* 0x000fe200000000ff */
[----:B------:R-:W-:Y:S01]  /*8200*/  IMAD R57, R70, 0x4, R55 ;  /* 0x0000000446397824 */ /* 0x000fe200078e0237 */
[----:B------:R-:W-:Y:S02]  /*8210*/  F2FP.F16.F32.PACK_AB R65, R83, R46 ;  /* 0x0000002e5341723e */ /* 0x000fe400000000ff */
[----:B------:R-:W-:Y:S01]  /*8220*/  F2FP.F16.F32.PACK_AB R83, R74, R63 ;  /* 0x0000003f4a53723e */ /* 0x000fe200000000ff */
[C---:B------:R-:W-:Y:S01]  /*8230*/  IMAD R59, R70.reuse, 0x4, R57 ;  /* 0x00000004463b7824 */ /* 0x040fe200078e0239 */
[-C--:B------:R-:W-:Y:S01]  /*8240*/  LEA.HI.X.SX32 R17, R25, R42.reuse, 0x1, P0 ;  /* 0x0000002a19117211 */ /* 0x080fe200000f0eff */
[----:B------:R2:W-:Y:S01]  /*8250*/  STS.128 [R84+0x800], R64 ;  /* 0x0008004054007388 */ /* 0x0005e20000000c00 */
[----:B------:R-:W-:Y:S01]  /*8260*/  LEA R24, P0, R29, R41, 0x1 ;  /* 0x000000291d187211 */ /* 0x000fe200078008ff */
[----:B------:R-:W-:Y:S01]  /*8270*/  IMAD R61, R70, 0x4, R59 ;  /* 0x00000004463d7824 */ /* 0x000fe200078e023b */
[-C--:B------:R-:W-:Y:S01]  /*8280*/  LEA.HI.X.SX32 R19, R27, R42.reuse, 0x1, P1 ;  /* 0x0000002a1b137211 */ /* 0x080fe200008f0eff */
[----:B------:R3:W-:Y:S01]  /*8290*/  STS.128 [R84+0xc00], R80 ;  /* 0x000c005054007388 */ /* 0x0007e20000000c00 */
[----:B------:R-:W-:-:S02]  /*82a0*/  LEA.HI.X.SX32 R25, R29, R42, 0x1, P0 ;  /* 0x0000002a1d197211 */ /* 0x000fc400000f0eff */
[C---:B------:R-:W-:Y:S01]  /*82b0*/  LEA R63, R70.reuse, R61, 0x2 ;  /* 0x0000003d463f7211 */ /* 0x040fe200078e10ff */
[----:B------:R-:W-:Y:S01]  /*82c0*/  BAR.SYNC.DEFER_BLOCKING 0x0 ;  /* 0x0000000000007b1d */ /* 0x000fe20000010000 */
[-C--:B------:R-:W-:Y:S02]  /*82d0*/  LEA R26, P0, R31, R41.reuse, 0x1 ;  /* 0x000000291f1a7211 */ /* 0x080fe400078008ff */
[-C--:B------:R-:W-:Y:S02]  /*82e0*/  LEA R34, P1, R37, R41.reuse, 0x1 ;  /* 0x0000002925227211 */ /* 0x080fe400078208ff */
[----:B------:R-:W-:Y:S02]  /*82f0*/  LEA.HI.X.SX32 R27, R31, R42, 0x1, P0 ;  /* 0x0000002a1f1b7211 */ /* 0x000fe400000f0eff */
[----:B------:R-:W-:Y:S01]  /*8300*/  LEA R28, P0, R33, R41, 0x1 ;  /* 0x00000029211c7211 */ /* 0x000fe200078008ff */
[----:B--2---:R-:W-:Y:S01]  /*8310*/  IMAD R65, R70, 0x4, R63 ;  /* 0x0000000446417824 */ /* 0x004fe200078e023f */
[----:B0-----:R-:W-:-:S02]  /*8320*/  PRMT R31, R21, 0x7632, R31 ;  /* 0x00007632151f7816 */ /* 0x001fc4000000001f */
[----:B------:R-:W-:Y:S01]  /*8330*/  LEA.HI.X.SX32 R29, R33, R42, 0x1, P0 ;  /* 0x0000002a211d7211 */ /* 0x000fe200000f0eff */
[----:B------:R-:W-:Y:S01]  /*8340*/  IMAD R67, R70, 0x4, R65 ;  /* 0x0000000446437824 */ /* 0x000fe200078e0241 */
[----:B------:R-:W-:-:S03]  /*8350*/  LEA R30, P0, R35, R41, 0x1 ;  /* 0x00000029231e7211 */ /* 0x000fc600078008ff */
[----:B------:R-:W-:-:S04]  /*8360*/  IMAD R71, R70, 0x4, R67 ;  /* 0x0000000446477824 */ /* 0x000fc800078e0243 */
[----:B------:R-:W-:-:S04]  /*8370*/  IMAD R73, R70, 0x4, R71 ;  /* 0x0000000446497824 */ /* 0x000fc800078e0247 */
[C---:B------:R-:W-:Y:S01]  /*8380*/  IMAD R75, R70.reuse, 0x4, R73 ;  /* 0x00000004464b7824 */ /* 0x040fe200078e0249 */
[----:B------:R0:W-:Y:S03]  /*8390*/  STG.E.U16 desc[UR10][R16.64], R20 ;  /* 0x0000001410007986 */ /* 0x0001e6000c10150a */
[----:B------:R-:W-:-:S04]  /*83a0*/  IMAD R77, R70, 0x4, R75 ;  /* 0x00000004464d7824 */ /* 0x000fc800078e024b */
[----:B------:R-:W-:-:S04]  /*83b0*/  IMAD R79, R70, 0x4, R77 ;  /* 0x00000004464f7824 */ /* 0x000fc800078e024d */
[----:B---3--:R-:W-:Y:S01]  /*83c0*/  IMAD R81, R70, 0x4, R79 ;  /* 0x0000000446517824 */ /* 0x008fe200078e024f */
[----:B0-----:R-:W-:-:S04]  /*83d0*/  PRMT R17, R20, 0x7632, R17 ;  /* 0x0000763214117816 */ /* 0x001fc80000000011 */
[C---:B------:R-:W-:Y:S01]  /*83e0*/  LEA R83, R70.reuse, R81, 0x2 ;  /* 0x0000005146537211 */ /* 0x040fe200078e10ff */
[----:B------:R-:W-:Y:S04]  /*83f0*/  STG.E.U16 desc[UR10][R18.64], R17 ;  /* 0x0000001112007986 */ /* 0x000fe8000c10150a */
[----:B------:R0:W-:Y:S01]  /*8400*/  STG.E.U16 desc[UR10][R24.64], R21 ;  /* 0x0000001518007986 */ /* 0x0001e2000c10150a */
[----:B------:R-:W-:-:S03]  /*8410*/  IMAD R85, R70, 0x4, R83 ;  /* 0x0000000446557824 */ /* 0x000fc600078e0253 */
[----:B------:R2:W-:Y:S04]  /*8420*/  STG.E.U16 desc[UR10][R26.64], R31 ;  /* 0x0000001f1a007986 */ /* 0x0005e8000c10150a */
[----:B------:R3:W-:Y:S01]  /*8430*/  STG.E.U16 desc[UR10][R28.64], R22 ;  /* 0x000000161c007986 */ /* 0x0007e2000c10150a */
[----:B0-----:R-:W-:-:S03]  /*8440*/  PRMT R25, R22, 0x7632, R25 ;  /* 0x0000763216197816 */ /* 0x001fc60000000019 */
[----:B------:R-:W0:Y:S01]  /*8450*/  LDS.128 R16, [R40] ;  /* 0x0000000028107984 */ /* 0x000e220000000c00 */
[-C--:B--2---:R-:W-:Y:S02]  /*8460*/  LEA.HI.X.SX32 R31, R35, R42.reuse, 0x1, P0 ;  /* 0x0000002a231f7211 */ /* 0x084fe400000f0eff */
[-C--:B------:R-:W-:Y:S02]  /*8470*/  LEA R20, P0, R39, R41.reuse, 0x1 ;  /* 0x0000002927147211 */ /* 0x080fe400078008ff */
[-C--:B------:R-:W-:Y:S01]  /*8480*/  LEA.HI.X.SX32 R35, R37, R42.reuse, 0x1, P1 ;  /* 0x0000002a25237211 */ /* 0x080fe200008f0eff */
[----:B------:R2:W-:Y:S01]  /*8490*/  STG.E.U16 desc[UR10][R30.64], R25 ;  /* 0x000000191e007986 */ /* 0x0005e2000c10150a */
[----:B------:R-:W-:Y:S02]  /*84a0*/  LEA.HI.X.SX32 R21, R39, R42, 0x1, P0 ;  /* 0x0000002a27157211 */ /* 0x000fe400000f0eff */
[-C--:B------:R-:W-:Y:S01]  /*84b0*/  LEA R24, P0, R43, R41.reuse, 0x1 ;  /* 0x000000292b187211 */ /* 0x080fe200078008ff */
[----:B------:R4:W-:Y:S01]  /*84c0*/  STG.E.U16 desc[UR10][R34.64], R23 ;  /* 0x0000001722007986 */ /* 0x0009e2000c10150a */
[----:B------:R-:W-:-:S02]  /*84d0*/  LEA R26, P1, R45, R41, 0x1 ;  /* 0x000000292d1a7211 */ /* 0x000fc400078208ff */
[----:B---3--:R-:W-:Y:S02]  /*84e0*/  PRMT R22, R23, 0x7632, R22 ;  /* 0x0000763217167816 */ /* 0x008fe40000000016 */
[-C--:B------:R-:W-:Y:S02]  /*84f0*/  LEA.HI.X.SX32 R27, R45, R42.reuse, 0x1, P1 ;  /* 0x0000002a2d1b7211 */ /* 0x080fe400008f0eff */
[-C--:B------:R-:W-:Y:S01]  /*8500*/  LEA R28, P1, R49, R41.reuse, 0x1 ;  /* 0x00000029311c7211 */ /* 0x080fe200078208ff */
[----:B------:R-:W-:Y:S01]  /*8510*/  STG.E.U16 desc[UR10][R20.64], R22 ;  /* 0x0000001614007986 */ /* 0x000fe2000c10150a */
[-C--:B--2---:R-:W-:Y:S01]  /*8520*/  LEA.HI.X.SX32 R25, R43, R42.reuse, 0x1, P0 ;  /* 0x0000002a2b197211 */ /* 0x084fe200000f0eff */
[C---:B------:R-:W-:Y:S01]  /*8530*/  IMAD R43, R70.reuse, 0x4, R85 ;  /* 0x00000004462b7824 */ /* 0x040fe200078e0255 */
[-C--:B------:R-:W-:Y:S01]  /*8540*/  LEA R32, P0, R47, R41.reuse, 0x1 ;  /* 0x000000292f207211 */ /* 0x080fe200078008ff */
[----:B------:R-:W2:Y:S01]  /*8550*/  LDS.128 R20, [R40+0x1000] ;  /* 0x0010000028147984 */ /* 0x000ea20000000c00 */
[----:B------:R-:W-:Y:S01]  /*8560*/  LEA R30, P2, R51, R41, 0x1 ;  /* 0x00000029331e7211 */ /* 0x000fe200078408ff */
[----:B------:R-:W-:Y:S01]  /*8570*/  IMAD R89, R70, 0x4, R43 ;  /* 0x0000000446597824 */ /* 0x000fe200078e022b */
[----:B------:R-:W-:-:S02]  /*8580*/  LEA.HI.X.SX32 R33, R47, R42, 0x1, P0 ;  /* 0x0000002a2f217211 */ /* 0x000fc400000f0eff */
[-C--:B------:R-:W-:Y:S01]  /*8590*/  LEA R38, P0, R53, R41.reuse, 0x1 ;  /* 0x0000002935267211 */ /* 0x080fe200078008ff */
[C---:B------:R-:W-:Y:S01]  /*85a0*/  IMAD R91, R70.reuse, 0x4, R89 ;  /* 0x00000004465b7824 */ /* 0x040fe200078e0259 */
[-C--:B------:R-:W-:Y:S02]  /*85b0*/  LEA.HI.X.SX32 R31, R51, R42.reuse, 0x1, P2 ;  /* 0x0000002a331f7211 */ /* 0x080fe400010f0eff */
[-C--:B------:R-:W-:Y:S01]  /*85c0*/  LEA.HI.X.SX32 R39, R53, R42.reuse, 0x1, P0 ;  /* 0x0000002a35277211 */ /* 0x080fe200000f0eff */
[C---:B------:R-:W-:Y:S01]  /*85d0*/  IMAD R93, R70.reuse, 0x4, R91 ;  /* 0x00000004465d7824 */ /* 0x040fe200078e025b */
[-C--:B------:R-:W-:Y:S02]  /*85e0*/  LEA R46, P0, R59, R41.reuse, 0x1 ;  /* 0x000000293b2e7211 */ /* 0x080fe400078008ff */
[-C--:B----4-:R-:W-:Y:S01]  /*85f0*/  LEA R34, P2, R57, R41.reuse, 0x1 ;  /* 0x0000002939227211 */ /* 0x090fe200078408ff */
[C---:B------:R-:W-:Y:S01]  /*8600*/  IMAD R95, R70.reuse, 0x4, R93 ;  /* 0x00000004465f7824 */ /* 0x040fe200078e025d */
[-C--:B------:R-:W-:Y:S01]  /*8610*/  LEA.HI.X.SX32 R47, R59, R42.reuse, 0x1, P0 ;  /* 0x0000002a3b2f7211 */ /* 0x080fe200000f0eff */
[----:B0-----:R0:W-:Y:S01]  /*8620*/  STG.E.U16 desc[UR10][R24.64], R16 ;  /* 0x0000001018007986 */ /* 0x0011e2000c10150a */
[----:B------:R-:W-:Y:S01]  /*8630*/  LEA R52, P0, R63, R41, 0x1 ;  /* 0x000000293f347211 */ /* 0x000fe200078008ff */
[----:B------:R-:W-:Y:S01]  /*8640*/  IMAD R97, R70, 0x4, R95 ;  /* 0x0000000446617824 */ /* 0x000fe200078e025f */
[----:B------:R-:W-:-:S02]  /*8650*/  LEA.HI.X.SX32 R29, R49, R42, 0x1, P1 ;  /* 0x0000002a311d7211 */ /* 0x000fc400008f0eff */
[-C--:B------:R-:W-:Y:S01]  /*8660*/  LEA.HI.X.SX32 R53, R63, R42.reuse, 0x1, P0 ;  /* 0x0000002a3f357211 */ /* 0x080fe200000f0eff */
[C---:B------:R-:W-:Y:S01]  /*8670*/  IMAD R99, R70.reuse, 0x4, R97 ;  /* 0x0000000446637824 */ /* 0x040fe200078e0261 */
[----:B------:R-:W-:Y:S02]  /*8680*/  LEA R36, P1, R55, R41, 0x1 ;  /* 0x0000002937247211 */ /* 0x000fe400078208ff */
[-C--:B------:R-:W-:Y:S02]  /*8690*/  LEA.HI.X.SX32 R35, R57, R42.reuse, 0x1, P2 ;  /* 0x0000002a39237211 */ /* 0x080fe400010f0eff */
[C---:B------:R-:W-:Y:S02]  /*86a0*/  LEA R101, R70.reuse, R99, 0x2 ;  /* 0x0000006346657211 */ /* 0x040fe400078e10ff */
[-C--:B------:R-:W-:Y:S02]  /*86b0*/  LEA R58, P0, R71, R41.reuse, 0x1 ;  /* 0x00000029473a7211 */ /* 0x080fe400078008ff */
[----:B------:R-:W-:Y:S01]  /*86c0*/  LEA R50, P2, R67, R41, 0x1 ;  /* 0x0000002943327211 */ /* 0x000fe200078408ff */
[----:B------:R-:W-:Y:S01]  /*86d0*/  IMAD R103, R70, 0x4, R101 ;  /* 0x0000000446677824 */ /* 0x000fe200078e0265 */
[----:B------:R-:W-:-:S02]  /*86e0*/  LEA.HI.X.SX32 R37, R55, R42, 0x1, P1 ;  /* 0x0000002a37257211 */ /* 0x000fc400008f0eff */
[-C--:B------:R-:W-:Y:S01]  /*86f0*/  LEA.HI.X.SX32 R59, R71, R42.reuse, 0x1, P0 ;  /* 0x0000002a473b7211 */ /* 0x080fe200000f0eff */
[C---:B------:R-:W-:Y:S01]  /*8700*/  IMAD R105, R70.reuse, 0x4, R103 ;  /* 0x0000000446697824 */ /* 0x040fe200078e0267 */
[-C--:B------:R-:W-:Y:S02]  /*8710*/  LEA R44, P1, R61, R41.reuse, 0x1 ;  /* 0x000000293d2c7211 */ /* 0x080fe400078208ff */
[-C--:B------:R-:W-:Y:S01]  /*8720*/  LEA.HI.X.SX32 R51, R67, R42.reuse, 0x1, P2 ;  /* 0x0000002a43337211 */ /* 0x080fe200010f0eff */
[C---:B------:R-:W-:Y:S01]  /*8730*/  IMAD R71, R70.reuse, 0x4, R105 ;  /* 0x0000000446477824 */ /* 0x040fe200078e0269 */
[-C--:B------:R-:W-:Y:S02]  /*8740*/  LEA R54, P2, R75, R41.reuse, 0x1 ;  /* 0x000000294b367211 */ /* 0x080fe400078408ff */
[----:B------:R-:W-:Y:S01]  /*8750*/  LEA.HI.X.SX32 R45, R61, R42, 0x1, P1 ;  /* 0x0000002a3d2d7211 */ /* 0x000fe200008f0eff */
[----:B------:R-:W-:Y:S01]  /*8760*/  IMAD R107, R70, 0x4, R71 ;  /* 0x00000004466b7824 */ /* 0x000fe200078e0247 */
[----:B------:R-:W-:-:S02]  /*8770*/  LEA R48, P1, R65, R41, 0x1 ;  /* 0x0000002941307211 */ /* 0x000fc400078208ff */
[-C--:B------:R-:W-:Y:S01]  /*8780*/  LEA.HI.X.SX32 R55, R75, R42.reuse, 0x1, P2 ;  /* 0x0000002a4b377211 */ /* 0x080fe200010f0eff */
[C---:B------:R-:W-:Y:S01]  /*8790*/  IMAD R109, R70.reuse, 0x4, R107 ;  /* 0x00000004466d7824 */ /* 0x040fe200078e026b */
[-C--:B------:R-:W-:Y:S02]  /*87a0*/  LEA R64, P2, R81, R41.reuse, 0x1 ;  /* 0x0000002951407211 */ /* 0x080fe400078408ff */
[-C--:B------:R-:W-:Y:S01]  /*87b0*/  LEA.HI.X.SX32 R49, R65, R42.reuse, 0x1, P1 ;  /* 0x0000002a41317211 */ /* 0x080fe200008f0eff */
[----:B------:R-:W-:Y:S01]  /*87c0*/  IMAD R111, R70, 0x4, R109 ;  /* 0x00000004466f7824 */ /* 0x000fe200078e026d */
[----:B------:R-:W-:Y:S02]  /*87d0*/  LEA.HI.X.SX32 R65, R81, R42, 0x1, P2 ;  /* 0x0000002a51417211 */ /* 0x000fe400010f0eff */
[-C--:B------:R-:W-:Y:S02]  /*87e0*/  LEA R66, P2, R43, R41.reuse, 0x1 ;  /* 0x000000292b427211 */ /* 0x080fe400078408ff */
[----:B------:R-:W-:-:S02]  /*87f0*/  LEA R56, P1, R73, R41, 0x1 ;  /* 0x0000002949387211 */ /* 0x000fc400078208ff */
[-C--:B------:R-:W-:Y:S01]  /*8800*/  LEA.HI.X.SX32 R67, R43, R42.reuse, 0x1, P2 ;  /* 0x0000002a2b437211 */ /* 0x080fe200010f0eff */
[C---:B------:R-:W-:Y:S01]  /*8810*/  IMAD R43, R70.reuse, 0x4, R111 ;  /* 0x00000004462b7824 */ /* 0x040fe200078e026f */
[----:B------:R-:W-:Y:S02]  /*8820*/  LEA R62, P0, R77, R41, 0x1 ;  /* 0x000000294d3e7211 */ /* 0x000fe400078008ff */
[-C--:B------:R-:W-:Y:S02]  /*8830*/  LEA.HI.X.SX32 R57, R73, R42.reuse, 0x1, P1 ;  /* 0x0000002a49397211 */ /* 0x080fe400008f0eff */
[C---:B------:R-:W-:Y:S02]  /*8840*/  LEA R113, R70.reuse, R43, 0x2 ;  /* 0x0000002b46717211 */ /* 0x040fe400078e10ff */
[----:B------:R-:W-:Y:S02]  /*8850*/  LEA.HI.X.SX32 R63, R77, R42, 0x1, P0 ;  /* 0x0000002a4d3f7211 */ /* 0x000fe400000f0eff */
[-C--:B------:R-:W-:Y:S01]  /*8860*/  LEA R60, P1, R79, R41.reuse, 0x1 ;  /* 0x000000294f3c7211 */ /* 0x080fe200078208ff */
[----:B------:R-:W-:Y:S01]  /*8870*/  IMAD R115, R70, 0x4, R113 ;  /* 0x0000000446737824 */ /* 0x000fe200078e0271 */
[----:B------:R-:W-:-:S02]  /*8880*/  LEA R74, P0, R83, R41, 0x1 ;  /* 0x00000029534a7211 */ /* 0x000fc400078008ff */
[-C--:B------:R-:W-:Y:S01]  /*8890*/  LEA.HI.X.SX32 R61, R79, R42.reuse, 0x1, P1 ;  /* 0x0000002a4f3d7211 */ /* 0x080fe200008f0eff */
[C---:B------:R-:W-:Y:S01]  /*88a0*/  IMAD R117, R70.reuse, 0x4, R115 ;  /* 0x0000000446757824 */ /* 0x040fe200078e0273 */
[-C--:B------:R-:W-:Y:S02]  /*88b0*/  LEA.HI.X.SX32 R75, R83, R42.reuse, 0x1, P0 ;  /* 0x0000002a534b7211 */ /* 0x080fe400000f0eff */
[-C--:B------:R-:W-:Y:S01]  /*88c0*/  LEA R72, P1, R85, R41.reuse, 0x1 ;  /* 0x0000002955487211 */ /* 0x080fe200078208ff */
[C---:B------:R-:W-:Y:S01]  /*88d0*/  IMAD R119, R70.reuse, 0x4, R117 ;  /* 0x0000000446777824 */ /* 0x040fe200078e0275 */
[----:B------:R-:W-:Y:S02]  /*88e0*/  LEA R76, P0, R89, R41, 0x1 ;  /* 0x00000029594c7211 */ /* 0x000fe400078008ff */
[-C--:B------:R-:W-:Y:S01]  /*88f0*/  LEA.HI.X.SX32 R73, R85, R42.reuse, 0x1, P1 ;  /* 0x0000002a55497211 */ /* 0x080fe200008f0eff */
[----:B------:R-:W-:Y:S01]  /*8900*/  IMAD R121, R70, 0x4, R119 ;  /* 0x0000000446797824 */ /* 0x000fe200078e0277 */
[----:B------:R-:W-:-:S02]  /*8910*/  LEA.HI.X.SX32 R77, R89, R42, 0x1, P0 ;  /* 0x0000002a594d7211 */ /* 0x000fc400000f0eff */
[-C--:B------:R-:W-:Y:S01]  /*8920*/  LEA R78, P1, R91, R41.reuse, 0x1 ;  /* 0x000000295b4e7211 */ /* 0x080fe200078208ff */
[C---:B------:R-:W-:Y:S01]  /*8930*/  IMAD R123, R70.reuse, 0x4, R121 ;  /* 0x00000004467b7824 */ /* 0x040fe200078e0279 */
[-C--:B------:R-:W-:Y:S02]  /*8940*/  LEA R82, P0, R95, R41.reuse, 0x1 ;  /* 0x000000295f527211 */ /* 0x080fe400078008ff */
[-C--:B------:R-:W-:Y:S01]  /*8950*/  LEA.HI.X.SX32 R79, R91, R42.reuse, 0x1, P1 ;  /* 0x0000002a5b4f7211 */ /* 0x080fe200008f0eff */
[----:B------:R-:W-:Y:S01]  /*8960*/  IMAD R125, R70, 0x4, R123 ;  /* 0x00000004467d7824 */ /* 0x000fe200078e027b */
[----:B------:R-:W-:Y:S02]  /*8970*/  LEA.HI.X.SX32 R83, R95, R42, 0x1, P0 ;  /* 0x0000002a5f537211 */ /* 0x000fe400000f0eff */
[-C--:B------:R-:W-:Y:S02]  /*8980*/  LEA R84, P1, R97, R41.reuse, 0x1 ;  /* 0x0000002961547211 */ /* 0x080fe400078208ff */
[----:B------:R-:W-:-:S02]  /*8990*/  LEA R90, P0, R101, R41, 0x1 ;  /* 0x00000029655a7211 */ /* 0x000fc400078008ff */
[-C--:B------:R-:W-:Y:S02]  /*89a0*/  LEA R80, P2, R93, R41.reuse, 0x1 ;  /* 0x000000295d507211 */ /* 0x080fe400078408ff */
[-C--:B------:R-:W-:Y:S02]  /*89b0*/  LEA.HI.X.SX32 R85, R97, R42.reuse, 0x1, P1 ;  /* 0x0000002a61557211 */ /* 0x080fe400008f0eff */
[-C--:B------:R-:W-:Y:S02]  /*89c0*/  LEA.HI.X.SX32 R91, R101, R42.reuse, 0x1, P0 ;  /* 0x0000002a655b7211 */ /* 0x080fe400000f0eff */
[-C--:B------:R-:W-:Y:S02]  /*89d0*/  LEA R92, P1, R103, R41.reuse, 0x1 ;  /* 0x00000029675c7211 */ /* 0x080fe400078208ff */
[----:B------:R-:W-:Y:S02]  /*89e0*/  LEA R96, P0, R71, R41, 0x1 ;  /* 0x0000002947607211 */ /* 0x000fe400078008ff */
[----:B------:R-:W-:-:S02]  /*89f0*/  LEA.HI.X.SX32 R81, R93, R42, 0x1, P2 ;  /* 0x0000002a5d517211 */ /* 0x000fc400010f0eff */
[-C--:B------:R-:W-:Y:S02]  /*8a00*/  LEA R88, P2, R99, R41.reuse, 0x1 ;  /* 0x0000002963587211 */ /* 0x080fe400078408ff */
[-C--:B------:R-:W-:Y:S02]  /*8a10*/  LEA.HI.X.SX32 R93, R103, R42.reuse, 0x1, P1 ;  /* 0x0000002a675d7211 */ /* 0x080fe400008f0eff */
[-C--:B------:R-:W-:Y:S01]  /*8a20*/  LEA.HI.X.SX32 R97, R71, R42.reuse, 0x1, P0 ;  /* 0x0000002a47617211 */ /* 0x080fe200000f0eff */
[----:B------:R-:W-:Y:S01]  /*8a30*/  IMAD R71, R70, 0x4, R125 ;  /* 0x0000000446477824 */ /* 0x000fe200078e027d */
[-C--:B------:R-:W-:Y:S02]  /*8a40*/  LEA R98, P1, R107, R41.reuse, 0x1 ;  /* 0x000000296b627211 */ /* 0x080fe400078208ff */
[----:B------:R-:W-:Y:S02]  /*8a50*/  LEA.HI.X.SX32 R89, R99, R42, 0x1, P2 ;  /* 0x0000002a63597211 */ /* 0x000fe400010f0eff */
[----:B------:R-:W-:-:S02]  /*8a60*/  LEA R94, P2, R105, R41, 0x1 ;  /* 0x00000029695e7211 */ /* 0x000fc400078408ff */
[-C--:B------:R-:W-:Y:S02]  /*8a70*/  LEA.HI.X.SX32 R99, R107, R42.reuse, 0x1, P1 ;  /* 0x0000002a6b637211 */ /* 0x080fe400008f0eff */
[----:B------:R-:W-:Y:S02]  /*8a80*/  LEA R104, P1, R43, R41, 0x1 ;  /* 0x000000292b687211 */ /* 0x000fe400078208ff */
[C---:B------:R-:W-:Y:S02]  /*8a90*/  LEA R127, R70.reuse, R71, 0x2 ;  /* 0x00000047467f7211 */ /* 0x040fe400078e10ff */
[-C--:B------:R-:W-:Y:S02]  /*8aa0*/  LEA.HI.X.SX32 R95, R105, R42.reuse, 0x1, P2 ;  /* 0x0000002a695f7211 */ /* 0x080fe400010f0eff */
        /* <DEDUP_REMOVED lines=16> */
[-C--:B------:R-:W-:Y:S01]  /*8bb0*/  LEA R110, P1, R117, R41.reuse, 0x1 ;  /* 0x00000029756e7211 */ /* 0x080fe200078208ff */
[----:B------:R-:W-:Y:S01]  /*8bc0*/  IMAD R137, R70, 0x4, R135 ;  /* 0x0000000446897824 */ /* 0x000fe200078e0287 */
[-C--:B------:R-:W-:Y:S02]  /*8bd0*/  LEA.HI.X.SX32 R109, R115, R42.reuse, 0x1, P0 ;  /* 0x0000002a736d7211 */ /* 0x080fe400000f0eff */
[----:B------:R-:W-:Y:S02]  /*8be0*/  LEA.HI.X.SX32 R119, R125, R42, 0x1, P2 ;  /* 0x0000002a7d777211 */ /* 0x000fe400010f0eff */
[----:B------:R-:W-:-:S02]  /*8bf0*/  LEA R114, P0, R121, R41, 0x1 ;  /* 0x0000002979727211 */ /* 0x000fc400078008ff */
[-C--:B------:R-:W-:Y:S02]  /*8c00*/  LEA R124, P2, R43, R41.reuse, 0x1 ;  /* 0x000000292b7c7211 */ /* 0x080fe400078408ff */
[-C--:B------:R-:W-:Y:S02]  /*8c10*/  LEA.HI.X.SX32 R111, R117, R42.reuse, 0x1, P1 ;  /* 0x0000002a756f7211 */ /* 0x080fe400008f0eff */
[-C--:B------:R-:W-:Y:S02]  /*8c20*/  LEA R116, P1, R123, R41.reuse, 0x1 ;  /* 0x000000297b747211 */ /* 0x080fe400078208ff */
[----:B------:R-:W-:Y:S02]  /*8c30*/  PRMT R86, R16, 0x7632, R86 ;  /* 0x0000763210567816 */ /* 0x000fe40000000056 */
[-C--:B------:R-:W-:Y:S02]  /*8c40*/  LEA.HI.X.SX32 R115, R121, R42.reuse, 0x1, P0 ;  /* 0x0000002a79737211 */ /* 0x080fe400000f0eff */
[-C--:B------:R-:W-:Y:S01]  /*8c50*/  LEA.HI.X.SX32 R125, R43, R42.reuse, 0x1, P2 ;  /* 0x0000002a2b7d7211 */ /* 0x080fe200010f0eff */
[----:B------:R-:W-:Y:S01]  /*8c60*/  IMAD R43, R70, 0x4, R137 ;  /* 0x00000004462b7824 */ /* 0x000fe200078e0289 */
[----:B------:R-:W-:Y:S01]  /*8c70*/  LEA R120, P0, R71, R41, 0x1 ;  /* 0x0000002947787211 */ /* 0x000fe200078008ff */
[----:B------:R3:W-:Y:S01]  /*8c80*/  STG.E.U16 desc[UR10][R26.64], R86 ;  /* 0x000000561a007986 */ /* 0x0007e2000c10150a */
[----:B------:R-:W-:-:S02]  /*8c90*/  LEA.HI.X.SX32 R117, R123, R42, 0x1, P1 ;  /* 0x0000002a7b757211 */ /* 0x000fc400008f0eff */
[----:B------:R-:W-:Y:S01]  /*8ca0*/  LEA R122, P1, R127, R41, 0x1 ;  /* 0x000000297f7a7211 */ /* 0x000fe200078208ff */
[----:B------:R-:W-:Y:S01]  /*8cb0*/  STG.E.U16 desc[UR10][R32.64], R17 ;  /* 0x0000001120007986 */ /* 0x000fe2000c10150a */
[----:B0-----:R-:W-:Y:S02]  /*8cc0*/  PRMT R25, R17, 0x7632, R25 ;  /* 0x0000763211197816 */ /* 0x001fe40000000019 */
[-C--:B------:R-:W-:Y:S02]  /*8cd0*/  LEA.HI.X.SX32 R121, R71, R42.reuse, 0x1, P0 ;  /* 0x0000002a47797211 */ /* 0x080fe400000f0eff */
[----:B------:R-:W-:Y:S01]  /*8ce0*/  LEA R71, R70, R43, 0x2 ;  /* 0x0000002b46477211 */ /* 0x000fe200078e10ff */
[----:B------:R0:W-:Y:S01]  /*8cf0*/  STG.E.U16 desc[UR10][R28.64], R25 ;  /* 0x000000191c007986 */ /* 0x0001e2000c10150a */
[-C--:B------:R-:W-:Y:S02]  /*8d00*/  LEA.HI.X.SX32 R123, R127, R42.reuse, 0x1, P1 ;  /* 0x0000002a7f7b7211 */ /* 0x080fe400008f0eff */
[----:B---3--:R-:W-:Y:S01]  /*8d10*/  PRMT R27, R18, 0x7632, R27 ;  /* 0x00007632121b7816 */ /* 0x008fe2000000001b */
[----:B------:R3:W-:Y:S01]  /*8d20*/  STG.E.U16 desc[UR10][R30.64], R18 ;  /* 0x000000121e007986 */ /* 0x0007e2000c10150a */
[-C--:B------:R-:W-:Y:S01]  /*8d30*/  LEA R126, P0, R129, R41.reuse, 0x1 ;  /* 0x00000029817e7211 */ /* 0x080fe200078008ff */
[C---:B------:R-:W-:Y:S01]  /*8d40*/  IMAD R139, R70.reuse, 0x4, R71 ;  /* 0x00000004468b7824 */ /* 0x040fe200078e0247 */
[-C--:B------:R-:W-:Y:S01]  /*8d50*/  LEA R128, P1, R131, R41.reuse, 0x1 ;  /* 0x0000002983807211 */ /* 0x080fe200078208ff */
[----:B------:R4:W-:Y:S01]  /*8d60*/  STG.E.U16 desc[UR10][R38.64], R27 ;  /* 0x0000001b26007986 */ /* 0x0009e2000c10150a */
[----:B------:R-:W-:Y:S01]  /*8d70*/  LEA R130, P2, R133, R41, 0x1 ;  /* 0x0000002985827211 */ /* 0x000fe200078408ff */
[----:B------:R-:W-:Y:S01]  /*8d80*/  IMAD R141, R70, 0x4, R139 ;  /* 0x00000004468d7824 */ /* 0x000fe200078e028b */
[-C--:B------:R-:W-:Y:S01]  /*8d90*/  LEA.HI.X.SX32 R127, R129, R42.reuse, 0x1, P0 ;  /* 0x0000002a817f7211 */ /* 0x080fe200000f0eff */
[----:B------:R5:W-:Y:S01]  /*8da0*/  STG.E.U16 desc[UR10][R36.64], R19 ;  /* 0x0000001324007986 */ /* 0x000be2000c10150a */
[----:B------:R-:W-:-:S02]  /*8db0*/  LEA.HI.X.SX32 R129, R131, R42, 0x1, P1 ;  /* 0x0000002a83817211 */ /* 0x000fc400008f0eff */
[-C--:B------:R-:W-:Y:S02]  /*8dc0*/  LEA R132, P0, R135, R41.reuse, 0x1 ;  /* 0x0000002987847211 */ /* 0x080fe400078008ff */
[----:B0-----:R-:W-:Y:S02]  /*8dd0*/  PRMT R29, R19, 0x7632, R29 ;  /* 0x00007632131d7816 */ /* 0x001fe4000000001d */
[-C--:B------:R-:W-:Y:S01]  /*8de0*/  LEA.HI.X.SX32 R131, R133, R42.reuse, 0x1, P2 ;  /* 0x0000002a85837211 */ /* 0x080fe200010f0eff */
[----:B------:R-:W0:Y:S01]  /*8df0*/  LDS.128 R16, [R40+0x2000] ;  /* 0x0020000028107984 */ /* 0x000e220000000c00 */
[-C--:B------:R-:W-:Y:S02]  /*8e00*/  LEA R134, P1, R137, R41.reuse, 0x1 ;  /* 0x0000002989867211 */ /* 0x080fe400078208ff */
[----:B------:R-:W-:Y:S01]  /*8e10*/  LEA R136, P2, R43, R41, 0x1 ;  /* 0x000000292b887211 */ /* 0x000fe200078408ff */
[----:B------:R-:W-:Y:S01]  /*8e20*/  STG.E.U16 desc[UR10][R34.64], R29 ;  /* 0x0000001d22007986 */ /* 0x000fe2000c10150a */
[----:B------:R-:W-:-:S02]  /*8e30*/  LEA.HI.X.SX32 R133, R135, R42, 0x1, P0 ;  /* 0x0000002a87857211 */ /* 0x000fc400000f0eff */
[-C--:B------:R-:W-:Y:S01]  /*8e40*/  LEA.HI.X.SX32 R135, R137, R42.reuse, 0x1, P1 ;  /* 0x0000002a89877211 */ /* 0x080fe200008f0eff */
[----:B------:R1:W-:Y:S01]  /*8e50*/  STG.E.U16 desc[UR10][R46.64], R12 ;  /* 0x0000000c2e007986 */ /* 0x0003e2000c10150a */
[----:B------:R-:W-:Y:S01]  /*8e60*/  LEA.HI.X.SX32 R137, R43, R42, 0x1, P2 ;  /* 0x0000002a2b897211 */ /* 0x000fe200010f0eff */
[----:B------:R-:W-:Y:S01]  /*8e70*/  IMAD R43, R70, 0x4, R141 ;  /* 0x00000004462b7824 */ /* 0x000fe200078e028d */
[-C--:B------:R-:W-:Y:S02]  /*8e80*/  LEA R70, P0, R71, R41.reuse, 0x1 ;  /* 0x0000002947467211 */ /* 0x080fe400078008ff */
[-C--:B------:R-:W-:Y:S02]  /*8e90*/  LEA R138, P1, R139, R41.reuse, 0x1 ;  /* 0x000000298b8a7211 */ /* 0x080fe400078208ff */
[-C--:B------:R-:W-:Y:S02]  /*8ea0*/  LEA R140, P2, R141, R41.reuse, 0x1 ;  /* 0x000000298d8c7211 */ /* 0x080fe400078408ff */
[----:B------:R-:W-:-:S02]  /*8eb0*/  LEA R142, P3, R43, R41, 0x1 ;  /* 0x000000292b8e7211 */ /* 0x000fc400078608ff */
[-C--:B------:R-:W-:Y:S02]  /*8ec0*/  LEA.HI.X.SX32 R71, R71, R42.reuse, 0x1, P0 ;  /* 0x0000002a47477211 */ /* 0x080fe400000f0eff */
[-C--:B------:R-:W-:Y:S02]  /*8ed0*/  LEA.HI.X.SX32 R139, R139, R42.reuse, 0x1, P1 ;  /* 0x0000002a8b8b7211 */ /* 0x080fe400008f0eff */
[-C--:B------:R-:W-:Y:S02]  /*8ee0*/  LEA.HI.X.SX32 R141, R141, R42.reuse, 0x1, P2 ;  /* 0x0000002a8d8d7211 */ /* 0x080fe400010f0eff */
[----:B------:R-:W-:Y:S02]  /*8ef0*/  LEA.HI.X.SX32 R143, R43, R42, 0x1, P3 ;  /* 0x0000002a2b8f7211 */ /* 0x000fe400018f0eff */
[----:B---3--:R-:W-:Y:S01]  /*8f00*/  PRMT R31, R12, 0x7632, R31 ;  /* 0x000076320c1f7816 */ /* 0x008fe2000000001f */
[----:B------:R-:W3:Y:S01]  /*8f10*/  LDS.128 R40, [R40+0x3000] ;  /* 0x0030000028287984 */ /* 0x000ee20000000c00 */
[----:B------:R-:W-:-:S02]  /*8f20*/  PRMT R24, R13, 0x7632, R24 ;  /* 0x000076320d187816 */ /* 0x000fc40000000018 */
[----:B------:R-:W-:Y:S01]  /*8f30*/  PRMT R25, R14, 0x7632, R25 ;  /* 0x000076320e197816 */ /* 0x000fe20000000019 */
[----:B------:R0:W-:Y:S01]  /*8f40*/  STG.E.U16 desc[UR10][R44.64], R31 ;  /* 0x0000001f2c007986 */ /* 0x0001e2000c10150a */
[----:B----4-:R-:W-:Y:S02]  /*8f50*/  PRMT R27, R15, 0x7632, R27 ;  /* 0x000076320f1b7816 */ /* 0x010fe4000000001b */
[----:B--2---:R-:W-:Y:S01]  /*8f60*/  PRMT R30, R20, 0x7632, R30 ;  /* 0x00007632141e7816 */ /* 0x004fe2000000001e */
[----:B------:R2:W-:Y:S01]  /*8f70*/  STG.E.U16 desc[UR10][R52.64], R13 ;  /* 0x0000000d34007986 */ /* 0x0005e2000c10150a */
[----:B-----5:R-:W-:Y:S02]  /*8f80*/  PRMT R37, R21, 0x7632, R37 ;  /* 0x0000763215257816 */ /* 0x020fe40000000025 */
[----:B------:R-:W-:Y:S01]  /*8f90*/  PRMT R33, R22, 0x7632, R33 ;  /* 0x0000763216217816 */ /* 0x000fe20000000021 */
[----:B------:R4:W-:Y:S01]  /*8fa0*/  STG.E.U16 desc[UR10][R48.64], R24 ;  /* 0x0000001830007986 */ /* 0x0009e2000c10150a */
[----:B------:R-:W-:-:S02]  /*8fb0*/  PRMT R39, R23, 0x7632, R39 ;  /* 0x0000763217277816 */ /* 0x000fc40000000027 */
[----:B-1----:R-:W-:Y:S01]  /*8fc0*/  PRMT R12, R8, 0x7632, R12 ;  /* 0x00007632080c7816 */ /* 0x002fe2000000000c */
[----:B------:R1:W-:Y:S01]  /*8fd0*/  STG.E.U16 desc[UR10][R50.64], R14 ;  /* 0x0000000e32007986 */ /* 0x0003e2000c10150a */
[----:B0-----:R-:W-:Y:S02]  /*8fe0*/  PRMT R44, R9, 0x7632, R44 ;  /* 0x00007632092c7816 */ /* 0x001fe4000000002c */
[----:B------:R-:W-:Y:S01]  /*8ff0*/  PRMT R46, R10, 0x7632, R46 ;  /* 0x000076320a2e7816 */ /* 0x000fe2000000002e */
[----:B------:R0:W-:Y:S01]  /*9000*/  STG.E.U16 desc[UR10][R58.64], R25 ;  /* 0x000000193a007986 */ /* 0x0001e2000c10150a */
[----:B--2---:R-:W-:Y:S02]  /*9010*/  PRMT R52, R17, 0x7632, R52 ;  /* 0x0000763211347816 */ /* 0x004fe40000000034 */
[----:B------:R-:W-:Y:S01]  /*9020*/  ISETP.GE.U32.AND P0, PT, R68, 0x40, PT ;  /* 0x000000404400780c */ /* 0x000fe20003f06070 */
[----:B------:R2:W-:Y:S01]  /*9030*/  STG.E.U16 desc[UR10][R56.64], R15 ;  /* 0x0000000f38007986 */ /* 0x0005e2000c10150a */
[----:B----4-:R-:W-:-:S03]  /*9040*/  PRMT R48, R11, 0x7632, R48 ;  /* 0x000076320b307816 */ /* 0x010fc60000000030 */
[----:B------:R4:W-:Y:S01]  /*9050*/  STG.E.U16 desc[UR10][R54.64], R27 ;  /* 0x0000001b36007986 */ /* 0x0009e2000c10150a */
[----:B-1----:R-:W-:-:S03]  /*9060*/  PRMT R50, R16, 0x7632, R50 ;  /* 0x0000763210327816 */ /* 0x002fc60000000032 */
[----:B------:R1:W-:Y:S01]  /*9070*/  STG.E.U16 desc[UR10][R62.64], R20 ;  /* 0x000000143e007986 */ /* 0x0003e2000c10150a */
[----:B0-----:R-:W-:-:S03]  /*9080*/  PRMT R58, R4, 0x7632, R58 ;  /* 0x00007632043a7816 */ /* 0x001fc6000000003a */
[----:B------:R0:W-:Y:S01]  /*9090*/  STG.E.U16 desc[UR10][R60.64], R30 ;  /* 0x0000001e3c007986 */ /* 0x0001e2000c10150a */
[----:B--2---:R-:W-:-:S03]  /*90a0*/  PRMT R56, R19, 0x7632, R56 ;  /* 0x0000763213387816 */ /* 0x004fc60000000038 */
[----:B------:R2:W-:Y:S01]  /*90b0*/  STG.E.U16 desc[UR10][R64.64], R21 ;  /* 0x0000001540007986 */ /* 0x0005e2000c10150a */
[----:B----4-:R-:W-:-:S03]  /*90c0*/  PRMT R54, R18, 0x7632, R54 ;  /* 0x0000763212367816 */ /* 0x010fc60000000036 */
[----:B------:R-:W-:Y:S01]  /*90d0*/  STG.E.U16 desc[UR10][R74.64], R37 ;  /* 0x000000254a007986 */ /* 0x000fe2000c10150a */
[----:B-1----:R-:W-:-:S03]  /*90e0*/  PRMT R62, R6, 0x7632, R62 ;  /* 0x00007632063e7816 */ /* 0x002fc6000000003e */
[----:B------:R-:W-:Y:S01]  /*90f0*/  STG.E.U16 desc[UR10][R72.64], R22 ;  /* 0x0000001648007986 */ /* 0x000fe2000c10150a */
[----:B0-----:R-:W-:-:S03]  /*9100*/  PRMT R60, R5, 0x7632, R60 ;  /* 0x00007632053c7816 */ /* 0x001fc6000000003c */
[----:B------:R3:W-:Y:S01]  /*9110*/  STG.E.U16 desc[UR10][R66.64], R33 ;  /* 0x0000002142007986 */ /* 0x0007e2000c10150a */
[----:B--2---:R-:W-:-:S03]  /*9120*/  PRMT R64, R7, 0x7632, R64 ;  /* 0x0000763207407816 */ /* 0x004fc60000000040 */
[----:B------:R-:W-:Y:S04]  /*9130*/  STG.E.U16 desc[UR10][R76.64], R23 ;  /* 0x000000174c007986 */ /* 0x000fe8000c10150a */
[----:B------:R-:W-:Y:S04]  /*9140*/  STG.E.U16 desc[UR10][R78.64], R39 ;  /* 0x000000274e007986 */ /* 0x000fe8000c10150a */
[----:B------:R-:W-:Y:S01]  /*9150*/  STG.E.U16 desc[UR10][R80.64], R8 ;  /* 0x0000000850007986 */ /* 0x000fe2000c10150a */
[----:B---3--:R-:W-:-:S03]  /*9160*/  PRMT R66, R40, 0x7632, R66 ;  /* 0x0000763228427816 */ /* 0x008fc60000000042 */
[----:B------:R-:W-:Y:S04]  /*9170*/  STG.E.U16 desc[UR10][R82.64], R12 ;  /* 0x0000000c52007986 */ /* 0x000fe8000c10150a */
        /* <DEDUP_REMOVED lines=14> */
[----:B------:R0:W-:Y:S04]  /*9260*/  STG.E.U16 desc[UR10][R114.64], R4 ;  /* 0x0000000472007986 */ /* 0x0001e8000c10150a */
[----:B------:R-:W-:Y:S04]  /*9270*/  STG.E.U16 desc[UR10][R116.64], R58 ;  /* 0x0000003a74007986 */ /* 0x000fe8000c10150a */
[----:B------:R1:W-:Y:S04]  /*9280*/  STG.E.U16 desc[UR10][R118.64], R5 ;  /* 0x0000000576007986 */ /* 0x0003e8000c10150a */
[----:B------:R-:W-:Y:S01]  /*9290*/  STG.E.U16 desc[UR10][R120.64], R60 ;  /* 0x0000003c78007986 */ /* 0x000fe2000c10150a */
[----:B0-----:R-:W-:-:S03]  /*92a0*/  PRMT R4, R41, 0x7632, R4 ;  /* 0x0000763229047816 */ /* 0x001fc60000000004 */
[----:B------:R-:W-:Y:S04]  /*92b0*/  STG.E.U16 desc[UR10][R122.64], R6 ;  /* 0x000000067a007986 */ /* 0x000fe8000c10150a */
[----:B------:R-:W-:Y:S01]  /*92c0*/  STG.E.U16 desc[UR10][R124.64], R62 ;  /* 0x0000003e7c007986 */ /* 0x000fe2000c10150a */
[----:B-1----:R-:W-:-:S03]  /*92d0*/  PRMT R5, R42, 0x7632, R5 ;  /* 0x000076322a057816 */ /* 0x002fc60000000005 */
[----:B------:R0:W-:Y:S04]  /*92e0*/  STG.E.U16 desc[UR10][R126.64], R7 ;  /* 0x000000077e007986 */ /* 0x0001e8000c10150a */
[----:B------:R-:W-:Y:S04]  /*92f0*/  STG.E.U16 desc[UR10][R128.64], R64 ;  /* 0x0000004080007986 */ /* 0x000fe8000c10150a */
[----:B------:R-:W-:Y:S04]  /*9300*/  STG.E.U16 desc[UR10][R130.64], R40 ;  /* 0x0000002882007986 */ /* 0x000fe8000c10150a */
[----:B------:R-:W-:Y:S01]  /*9310*/  STG.E.U16 desc[UR10][R132.64], R66 ;  /* 0x0000004284007986 */ /* 0x000fe2000c10150a */
[----:B0-----:R-:W0:Y:S03]  /*9320*/  LDC.64 R6, c[0x0][0x3a0] ;  /* 0x0000e800ff067b82 */ /* 0x001e260000000a00 */
[----:B------:R-:W-:Y:S04]  /*9330*/  STG.E.U16 desc[UR10][R134.64], R41 ;  /* 0x0000002986007986 */ /* 0x000fe8000c10150a */
[----:B------:R1:W-:Y:S04]  /*9340*/  STG.E.U16 desc[UR10][R136.64], R4 ;  /* 0x0000000488007986 */ /* 0x0003e8000c10150a */
[----:B------:R2:W-:Y:S04]  /*9350*/  STG.E.U16 desc[UR10][R70.64], R42 ;  /* 0x0000002a46007986 */ /* 0x0005e8000c10150a */
[----:B------:R3:W-:Y:S04]  /*9360*/  STG.E.U16 desc[UR10][R138.64], R5 ;  /* 0x000000058a007986 */ /* 0x0007e8000c10150a */
[----:B------:R-:W-:Y:S01]  /*9370*/  STG.E.U16 desc[UR10][R140.64], R43 ;  /* 0x0000002b8c007986 */ /* 0x000fe2000c10150a */
[----:B-1----:R-:W-:Y:S01]  /*9380*/  IMAD.HI R4, R3, 0x4, RZ ;  /* 0x0000000403047827 */ /* 0x002fe200078e02ff */
[----:B--2---:R-:W-:-:S03]  /*9390*/  PRMT R71, R43, 0x7632, R71 ;  /* 0x000076322b477816 */ /* 0x004fc60000000047 */
[----:B---3--:R-:W-:Y:S02]  /*93a0*/  IMAD.SHL.U32 R5, R3, 0x4, RZ ;  /* 0x0000000403057824 */ /* 0x008fe400078e00ff */
[----:B------:R-:W-:Y:S01]  /*93b0*/  STG.E.U16 desc[UR10][R142.64], R71 ;  /* 0x000000478e007986 */ /* 0x000fe2000c10150a */
[----:B------:R-:W-:Y:S06]  /*93c0*/  BAR.SYNC.DEFER_BLOCKING 0x0 ;  /* 0x0000000000007b1d */ /* 0x000fec0000010000 */
[----:B------:R0:W-:Y:S02]  /*93d0*/  STSM.16.M88 [R2], R87 ;  /* 0x0000005702007844 */ /* 0x0001e40000000000 */
[----:B------:R-:W-:Y:S06]  /*93e0*/  BAR.SYNC.DEFER_BLOCKING 0x0 ;  /* 0x0000000000007b1d */ /* 0x000fec0000010000 */
[----:B------:R-:W1:Y:S01]  /*93f0*/  LDSM.16.M88 R69, [R69+UR6] ;  /* 0x000000064545783b */ /* 0x000e620008000000 */
[----:B------:R-:W-:-:S02]  /*9400*/  USHF.L.U32 UR6, UR4, 0x2, URZ ;  /* 0x0000000204067899 */ /* 0x000fc400080006ff */
[----:B------:R-:W-:-:S04]  /*9410*/  UIMAD.WIDE UR4, UR4, 0x4, URZ ;  /* 0x00000004040478a5 */ /* 0x000fc8000f8e02ff */
[----:B0-----:R-:W-:-:S04]  /*9420*/  IADD3 R2, P1, P2, R5, UR6, R6 ;  /* 0x0000000605027c10 */ /* 0x001fc8000fa3e006 */
[----:B------:R-:W-:-:S05]  /*9430*/  IADD3.X R3, PT, PT, R4, UR5, R7, P1, P2 ;  /* 0x0000000504037c10 */ /* 0x000fca0008fe4407 */
[----:B-1----:R0:W-:Y:S01]  /*9440*/  @!P0 STG.E desc[UR10][R2.64], R69 ;  /* 0x0000004502008986 */ /* 0x0021e2000c10190a */
[----:B------:R-:W-:Y:S06]  /*9450*/  BAR.SYNC.DEFER_BLOCKING 0x0 ;  /* 0x0000000000007b1d */ /* 0x000fec0000010000 */
[----:B------:R-:W-:Y:S05]  /*9460*/  @P4 BRA `(.L_x_20) ;  /* 0x0000000000a04947 */ /* 0x000fea0003800000 */
[----:B------:R-:W1:Y:S01]  /*9470*/  S2UR UR5, SR_CgaCtaId ;  /* 0x00000000000579c3 */ /* 0x000e620000008800 */
[----:B------:R-:W-:Y:S01]  /*9480*/  NOP ;  /* 0x0000000000007918 */ /* 0x000fe20000000000 */
[----:B------:R-:W-:Y:S01]  /*9490*/  UMOV UR4, 0x50 ;  /* 0x0000005000047882 */ /* 0x000fe20000000000 */
[----:B------:R-:W-:Y:S02]  /*94a0*/  IMAD.U32 R0, RZ, RZ, UR7 ;  /* 0x00000007ff007e24 */ /* 0x000fe4000f8e00ff */
[----:B------:R-:W-:Y:S02]  /*94b0*/  HFMA2 R7, -RZ, RZ, 0, 5.9604644775390625e-08 ;  /* 0x00000001ff077431 */ /* 0x000fe400000001ff */
[----:B0-----:R-:W-:Y:S01]  /*94c0*/  IMAD.MOV.U32 R3, RZ, RZ, 0xffff ;  /* 0x0000ffffff037424 */ /* 0x001fe200078e00ff */
[----:B------:R-:W-:-:S04]  /*94d0*/  LOP3.LUT R0, R0, 0xffff, RZ, 0xc0, !PT ;  /* 0x0000ffff00007812 */ /* 0x000fc800078ec0ff */
[----:B------:R-:W-:-:S05]  /*94e0*/  SHF.R.U32.HI R0, RZ, 0x5, R0 ;  /* 0x00000005ff007819 */ /* 0x000fca0000011600 */
[----:B------:R-:W-:Y:S01]  /*94f0*/  VIADD R2, R0, 0x10 ;  /* 0x0000001000027836 */ /* 0x000fe20000000000 */
[----:B------:R-:W-:Y:S01]  /*9500*/  SHF.L.U32 R0, R3, R0, RZ ;  /* 0x0000000003007219 */ /* 0x000fe200000006ff */
[----:B-1----:R-:W-:-:S03]  /*9510*/  ULEA UR6, UR5, UR4, 0x18 ;  /* 0x0000000405067291 */ /* 0x002fc6000f8ec0ff */
[----:B------:R-:W-:-:S04]  /*9520*/  SHF.L.U32 R3, R7, R2, RZ ;  /* 0x0000000207037219 */ /* 0x000fc800000006ff */
[----:B------:R-:W-:Y:S02]  /*9530*/  LOP3.LUT R0, R3, R0, RZ, 0xfc, !PT ;  /* 0x0000000003007212 */ /* 0x000fe400078efcff */
[----:B------:R-:W0:Y:S02]  /*9540*/  LDS R5, [UR6] ;  /* 0x00000006ff057984 */ /* 0x000e240008000800 */
[C---:B------:R-:W-:Y:S02]  /*9550*/  LOP3.LUT R2, R0.reuse, 0xffff, RZ, 0xc0, !PT ;  /* 0x0000ffff00027812 */ /* 0x040fe400078ec0ff */
[----:B0-----:R-:W-:-:S04]  /*9560*/  LOP3.LUT R3, R0, 0xffff, R5, 0x80, !PT ;  /* 0x0000ffff00037812 */ /* 0x001fc800078e8005 */
[----:B------:R-:W-:-:S13]  /*9570*/  ISETP.NE.AND P0, PT, R3, R2, PT ;  /* 0x000000020300720c */ /* 0x000fda0003f05270 */
[----:B------:R-:W-:Y:S05]  /*9580*/  @P0 BRA `(.L_x_21) ;  /* 0x0000000000500947 */ /* 0x000fea0003800000 */
[----:B------:R-:W-:Y:S02]  /*9590*/  SHF.R.U32.HI R5, RZ, 0x10, R5 ;  /* 0x00000010ff057819 */ /* 0x000fe40000011605 */
[----:B------:R-:W-:-:S04]  /*95a0*/  SHF.R.U32.HI R2, RZ, 0x10, R0 ;  /* 0x00000010ff027819 */ /* 0x000fc80000011600 */
[----:B------:R-:W-:-:S04]  /*95b0*/  LOP3.LUT R5, R5, R2, RZ, 0xc0, !PT ;  /* 0x0000000205057212 */ /* 0x000fc800078ec0ff */
[----:B------:R-:W-:-:S13]  /*95c0*/  ISETP.NE.AND P0, PT, R5, R2, PT ;  /* 0x000000020500720c */ /* 0x000fda0003f05270 */
[----:B------:R-:W-:Y:S05]  /*95d0*/  @P0 BRA `(.L_x_22) ;  /* 0x0000000000300947 */ /* 0x000fea0003800000 */
[----:B------:R-:W-:Y:S01]  /*95e0*/  R2UR UR4, R0 ;  /* 0x00000000000472ca */ /* 0x000fe200000e0000 */
[----:B------:R-:W-:Y:S01]  /*95f0*/  VOTEU.ANY UR5, UPT, PT ;  /* 0x0000000000057886 */ /* 0x000fe200038e0100 */
[----:B------:R-:W0:Y:S01]  /*9600*/  S2R R0, SR_LANEID ;  /* 0x0000000000007919 */ /* 0x000e220000000000 */
[----:B------:R-:W-:-:S10]  /*9610*/  UFLO.U32 UR5, UR5 ;  /* 0x00000005000572bd */ /* 0x000fd400080e0000 */
[----:B------:R-:W-:-:S06]  /*9620*/  ULOP3.LUT UR4, URZ, UR4, URZ, 0x33, !UPT ;  /* 0x00000004ff047292 */ /* 0x000fcc000f8e33ff */
[----:B------:R-:W-:-:S04]  /*9630*/  IMAD.U32 R2, RZ, RZ, UR4 ;  /* 0x00000004ff027e24 */ /* 0x000fc8000f8e00ff */
[----:B------:R-:W1:Y:S02]  /*9640*/  REDUX UR7, R2 ;  /* 0x00000000020773c4 */ /* 0x000e640000000000 */
[----:B------:R2:W-:Y:S01]  /*9650*/  UTCATOMSWS.AND URZ, UR4 ;  /* 0x0000000400ff79e3 */ /* 0x0005e20008000000 */
[----:B0-----:R-:W-:Y:S01]  /*9660*/  ISETP.EQ.U32.AND P0, PT, R0, UR5, PT ;  /* 0x0000000500007c0c */ /* 0x001fe2000bf02070 */
[----:B-1----:R-:W-:-:S12]  /*9670*/  IMAD.U32 R0, RZ, RZ, UR7 ;  /* 0x00000007ff007e24 */ /* 0x002fd8000f8e00ff */
[----:B------:R2:W-:Y:S01]  /*9680*/  @P0 ATOMS.AND RZ, [UR6], R0 ;  /* 0x00000000ffff098c */ /* 0x0005e2000a800006 */
[----:B------:R-:W-:Y:S05]  /*9690*/  BRA `(.L_x_20) ;  /* 0x0000000000147947 */ /* 0x000fea0003800000 */
.L_x_22:
[----:B------:R-:W-:-:S07]  /*96a0*/  MOV R2, 0x96c0 ;  /* 0x000096c000027802 */ /* 0x000fce0000000f00 */
[----:B------:R-:W-:Y:S05]  /*96b0*/  CALL.REL.NOINC `($__internal_0_$__cuda_sm10x_tcgen05_guardrail_trap_col_being_dealloced_not_returned_by_alloc) ;  /* 0x0000000000447944 */ /* 0x000fea0003c00000 */
[----:B------:R-:W-:Y:S05]  /*96c0*/  BRA `(.L_x_20) ;  /* 0x0000000000087947 */ /* 0x000fea0003800000 */
.L_x_21:
[----:B------:R-:W-:-:S07]  /*96d0*/  MOV R2, 0x96f0 ;  /* 0x000096f000027802 */ /* 0x000fce0000000f00 */
[----:B------:R-:W-:Y:S05]  /*96e0*/  CALL.REL.NOINC `($__internal_2_$__cuda_sm10x_tcgen05_guardrail_trap_unallocated_columns_being_dealloced) ;  /* 0x0000000000507944 */ /* 0x000fea0003c00000 */
.L_x_20:
[----:B------:R-:W-:Y:S01]  /*96f0*/  NOP ;  /* 0x0000000000007918 */ /* 0x000fe20000000000 */
[----:B--2---:R-:W-:Y:S05]  /*9700*/  EXIT ;  /* 0x000000000000794d */ /* 0x004fea0003800000 */
.L_x_8:
[----:B------:R-:W1:Y:S02]  /*9710*/  SYNCS.PHASECHK.TRANS64.TRYWAIT P2, [UR6+0xc000], RZ ;  /* 0x00c000ffff0075a7 */ /* 0x000e640008041106 */
[----:B-1----:R-:W-:Y:S05]  /*9720*/  @!P2 BRA `(.L_x_8) ;  /* 0xfffffffc00f8a947 */ /* 0x002fea000383ffff */
[----:B------:R-:W-:Y:S05]  /*9730*/  BRA `(.L_x_7) ;  /* 0xffffff98004c7947 */ /* 0x000fea000383ffff */
.L_x_14:
[----:B------:R-:W1:Y:S02]  /*9740*/  SYNCS.PHASECHK.TRANS64.TRYWAIT P1, [UR6+0x14010], RZ ;  /* 0x014010ffff0075a7 */ /* 0x000e640008021106 */
[----:B-1----:R-:W-:Y:S05]  /*9750*/  @!P1 BRA `(.L_x_14) ;  /* 0xfffffffc00f89947 */ /* 0x002fea000383ffff */
[----:B------:R-:W-:Y:S05]  /*9760*/  BRA `(.L_x_23) ;  /* 0xffffffc000e07947 */ /* 0x000fea000383ffff */
.L_x_15:
[----:B------:R-:W0:Y:S02]  /*9770*/  SYNCS.PHASECHK.TRANS64.TRYWAIT P1, [UR4], R13 ;  /* 0x0000000dff0075a7 */ /* 0x000e240008021104 */
[----:B0-----:R-:W-:Y:S05]  /*9780*/  @!P1 BRA `(.L_x_15) ;  /* 0xfffffffc00f89947 */ /* 0x001fea000383ffff */
[----:B------:R-:W-:Y:S05]  /*9790*/  BRA `(.L_x_24) ;  /* 0xffffffc800087947 */ /* 0x000fea000383ffff */
.L_x_19:
[----:B------:R-:W0:Y:S02]  /*97a0*/  SYNCS.PHASECHK.TRANS64.TRYWAIT P1, [UR4], R232 ;  /* 0x000000e8ff0075a7 */ /* 0x000e240008021104 */
[----:B0-----:R-:W-:Y:S05]  /*97b0*/  @!P1 BRA `(.L_x_19) ;  /* 0xfffffffc00f89947 */ /* 0x001fea000383ffff */
[----:B------:R-:W-:Y:S05]  /*97c0*/  BRA `(.L_x_18) ;  /* 0xffffffd400947947 */ /* 0x000fea000383ffff */
        .weak           $__internal_0_$__cuda_sm10x_tcgen05_guardrail_trap_col_being_dealloced_not_returned_by_alloc
        .type           $__internal_0_$__cuda_sm10x_tcgen05_guardrail_trap_col_being_dealloced_not_returned_by_alloc,@function
        .size           $__internal_0_$__cuda_sm10x_tcgen05_guardrail_trap_col_being_dealloced_not_returned_by_alloc,($__internal_1_$__cuda_sm10x_tcgen05_guardrail_trap_phase_invalid_during_alloc - $__internal_0_$__cuda_sm10x_tcgen05_guardrail_trap_col_being_dealloced_not_returned_by_alloc)
$__internal_0_$__cuda_sm10x_tcgen05_guardrail_trap_col_being_dealloced_not_returned_by_alloc:
[----:B------:R-:W-:Y:S05]  /*97d0*/  BPT.TRAP 0x1 ;  /* 0x000000040000795c */ /* 0x000fea0000300000 */
[----:B------:R-:W-:-:S04]  /*97e0*/  IMAD.MOV.U32 R3, RZ, RZ, 0x0 ;  /* 0x00000000ff037424 */ /* 0x000fc800078e00ff */
[----:B------:R-:W-:Y:S05]  /*97f0*/  RET.REL.NODEC R2 `(attn_fwd) ;  /* 0xffffff6802007950 */ /* 0x000fea0003c3ffff */
        .weak           $__internal_1_$__cuda_sm10x_tcgen05_guardrail_trap_phase_invalid_during_alloc
        .type           $__internal_1_$__cuda_sm10x_tcgen05_guardrail_trap_phase_invalid_during_alloc,@function
        .size           $__internal_1_$__cuda_sm10x_tcgen05_guardrail_trap_phase_invalid_during_alloc,($__internal_2_$__cuda_sm10x_tcgen05_guardrail_trap_unallocated_columns_being_dealloced - $__internal_1_$__cuda_sm10x_tcgen05_guardrail_trap_phase_invalid_during_alloc)
$__internal_1_$__cuda_sm10x_tcgen05_guardrail_trap_phase_invalid_during_alloc:
[----:B------:R-:W-:Y:S05]  /*9800*/  BPT.TRAP 0x1 ;  /* 0x000000040000795c */ /* 0x000fea0000300000 */
[----:B------:R-:W-:-:S04]  /*9810*/  IMAD.MOV.U32 R3, RZ, RZ, 0x0 ;  /* 0x00000000ff037424 */ /* 0x000fc800078e00ff */
[----:B------:R-:W-:Y:S05]  /*9820*/  RET.REL.NODEC R2 `(attn_fwd) ;  /* 0xffffff6402f47950 */ /* 0x000fea0003c3ffff */
        .weak           $__internal_2_$__cuda_sm10x_tcgen05_guardrail_trap_unallocated_columns_being_dealloced
        .type           $__internal_2_$__cuda_sm10x_tcgen05_guardrail_trap_unallocated_columns_being_dealloced,@function
        .size           $__internal_2_$__cuda_sm10x_tcgen05_guardrail_trap_unallocated_columns_being_dealloced,(.L_x_28 - $__internal_2_$__cuda_sm10x_tcgen05_guardrail_trap_unallocated_columns_being_dealloced)
$__internal_2_$__cuda_sm10x_tcgen05_guardrail_trap_unallocated_columns_being_dealloced:
[----:B------:R-:W-:Y:S05]  /*9830*/  BPT.TRAP 0x1 ;  /* 0x000000040000795c */ /* 0x000fea0000300000 */
[----:B------:R-:W-:-:S04]  /*9840*/  IMAD.MOV.U32 R3, RZ, RZ, 0x0 ;  /* 0x00000000ff037424 */ /* 0x000fc800078e00ff */
[----:B------:R-:W-:Y:S05]  /*9850*/  RET.REL.NODEC R2 `(attn_fwd) ;  /* 0xffffff6402e87950 */ /* 0x000fea0003c3ffff */
.L_x_25:
[----:B------:R-:W-:-:S00]  /*9860*/  BRA `(.L_x_25) ;  /* 0xfffffffc00fc7947 */ /* 0x000fc0000383ffff */
[----:B------:R-:W-:-:S00]  /*9870*/  NOP ;  /* 0x0000000000007918 */ /* 0x000fc00000000000 */
        /* <DEDUP_REMOVED lines=8> */
.L_x_28:


//--------------------- .nv.global.init           --------------------------
	.section	.nv.global.init,"aw",@progbits
.nv.global.init:
	.type		_$_str,@object
	.size		_$_str,(.L_3 - _$_str)
_$_str:
        /*0000*/ 	.byte	0x5f, 0x5f, 0x43, 0x55, 0x44, 0x41, 0x5f, 0x46, 0x54, 0x5a, 0x00
.L_3:


//--------------------- .nv.shared.attn_fwd       --------------------------
	.section	.nv.shared.attn_fwd,"aw",@nobits
	.sectionflags	@""
	.align	16
	.zero		1024


//--------------------- .nv.shared.reserved.0     --------------------------
	.section	.nv.shared.reserved.0,"aw",@nobits
	.align	8
	.weak		__nv_reservedSMEM_offset_0_alias
	.size		__nv_reservedSMEM_offset_0_alias, 0, 64
	.other		__nv_reservedSMEM_offset_0_alias,@"STO_CUDA_RESERVED_SHARED STV_DEFAULT"
__nv_reservedSMEM_offset_0_alias:
	.zero		0
.nv.shared.reserved.0:
	.zero		64
	.weak		__nv_reservedSMEM_allocation_phase
	.type		__nv_reservedSMEM_allocation_phase,@object
	.size		__nv_reservedSMEM_allocation_phase,(.L_0 - __nv_reservedSMEM_allocation_phase)
__nv_reservedSMEM_allocation_phase:
	.zero		1
.L_0:
	.zero		7
	.weak		__nv_reservedSMEM_devtool_atexit_pc
	.type		__nv_reservedSMEM_devtool_atexit_pc,@object
	.size		__nv_reservedSMEM_devtool_atexit_pc,(__nv_reservedSMEM_allocation_mask - __nv_reservedSMEM_devtool_atexit_pc)
__nv_reservedSMEM_devtool_atexit_pc:
	.zero		8
	.weak		__nv_reservedSMEM_allocation_mask
	.type		__nv_reservedSMEM_allocation_mask,@object
	.size		__nv_reservedSMEM_allocation_mask,(.L_2 - __nv_reservedSMEM_allocation_mask)
__nv_reservedSMEM_allocation_mask:
	.zero		4
.L_2:


//--------------------- .nv.constant0.attn_fwd    --------------------------
	.section	.nv.constant0.attn_fwd,"a",@progbits
	.sectionflags	@""
	.align	4
.nv.constant0.attn_fwd:
	.zero		1032


//--------------------- SYMBOLS --------------------------

	.type		.nv.reservedSmem.offset0,@object
	.size		.nv.reservedSmem.offset0,0x4
	.type		.nv.reservedSmem.cap,@object
	.size		.nv.reservedSmem.cap,0x4
